//
// Generated by NVIDIA NVVM Compiler
//
// Compiler Build ID: CL-36424714
// Cuda compilation tools, release 13.0, V13.0.88
// Based on NVVM 20.0.0
//

.version 9.0
.target sm_100
.address_size 64

	// .globl	_Z21kernel_forward_hiddenPKdS0_S0_Pd
// _ZZ13softmaxkernelPdE4exps has been demoted
// _ZZ26kernel_compute_output_gradPKdS0_PdE13shared_output has been demoted
// _ZZ26kernel_compute_output_gradPKdS0_PdE13shared_target has been demoted
// _ZZ26kernel_compute_hidden_gradPKdS0_S0_PdE18shared_grad_output has been demoted
// _ZZ16kernel_update_W2PdPKdS1_E13shared_hidden has been demoted
// _ZZ16kernel_update_W2PdPKdS1_E18shared_grad_output has been demoted
// _ZZ16kernel_update_W1PdPKdS1_E12shared_input has been demoted
// _ZZ16kernel_update_W1PdPKdS1_E18shared_grad_hidden has been demoted
// _ZZ16kernel_update_b2PdPKdE11shared_grad has been demoted
// _ZZ16kernel_update_b1PdPKdE11shared_grad has been demoted

.visible .entry _Z21kernel_forward_hiddenPKdS0_S0_Pd(
	.param .u64 .ptr .align 1 _Z21kernel_forward_hiddenPKdS0_S0_Pd_param_0,
	.param .u64 .ptr .align 1 _Z21kernel_forward_hiddenPKdS0_S0_Pd_param_1,
	.param .u64 .ptr .align 1 _Z21kernel_forward_hiddenPKdS0_S0_Pd_param_2,
	.param .u64 .ptr .align 1 _Z21kernel_forward_hiddenPKdS0_S0_Pd_param_3
)
{
	.reg .pred 	%p<3>;
	.reg .b32 	%r<13>;
	.reg .b64 	%rd<20>;
	.reg .b64 	%fd<53>;

	ld.param.u64 	%rd5, [_Z21kernel_forward_hiddenPKdS0_S0_Pd_param_0];
	ld.param.u64 	%rd6, [_Z21kernel_forward_hiddenPKdS0_S0_Pd_param_1];
	ld.param.u64 	%rd7, [_Z21kernel_forward_hiddenPKdS0_S0_Pd_param_2];
	ld.param.u64 	%rd8, [_Z21kernel_forward_hiddenPKdS0_S0_Pd_param_3];
	mov.u32 	%r7, %ctaid.x;
	mov.u32 	%r8, %ntid.x;
	mov.u32 	%r9, %tid.x;
	mad.lo.s32 	%r1, %r7, %r8, %r9;
	setp.gt.s32 	%p1, %r1, 127;
	@%p1 bra 	$L__BB0_4;
	cvta.to.global.u64 	%rd9, %rd6;
	mul.wide.s32 	%rd10, %r1, 8;
	add.s64 	%rd11, %rd9, %rd10;
	ld.global.nc.f64 	%fd52, [%rd11];
	mul.lo.s32 	%r11, %r1, 784;
	cvta.to.global.u64 	%rd12, %rd5;
	add.s64 	%rd1, %rd12, 64;
	cvta.to.global.u64 	%rd13, %rd7;
	add.s64 	%rd19, %rd13, 64;
	mov.b32 	%r12, 0;
$L__BB0_2:
	mul.wide.s32 	%rd14, %r11, 8;
	add.s64 	%rd15, %rd1, %rd14;
	ld.global.nc.f64 	%fd4, [%rd15+-64];
	ld.global.nc.f64 	%fd5, [%rd19+-64];
	fma.rn.f64 	%fd6, %fd4, %fd5, %fd52;
	ld.global.nc.f64 	%fd7, [%rd15+-56];
	ld.global.nc.f64 	%fd8, [%rd19+-56];
	fma.rn.f64 	%fd9, %fd7, %fd8, %fd6;
	ld.global.nc.f64 	%fd10, [%rd15+-48];
	ld.global.nc.f64 	%fd11, [%rd19+-48];
	fma.rn.f64 	%fd12, %fd10, %fd11, %fd9;
	ld.global.nc.f64 	%fd13, [%rd15+-40];
	ld.global.nc.f64 	%fd14, [%rd19+-40];
	fma.rn.f64 	%fd15, %fd13, %fd14, %fd12;
	ld.global.nc.f64 	%fd16, [%rd15+-32];
	ld.global.nc.f64 	%fd17, [%rd19+-32];
	fma.rn.f64 	%fd18, %fd16, %fd17, %fd15;
	ld.global.nc.f64 	%fd19, [%rd15+-24];
	ld.global.nc.f64 	%fd20, [%rd19+-24];
	fma.rn.f64 	%fd21, %fd19, %fd20, %fd18;
	ld.global.nc.f64 	%fd22, [%rd15+-16];
	ld.global.nc.f64 	%fd23, [%rd19+-16];
	fma.rn.f64 	%fd24, %fd22, %fd23, %fd21;
	ld.global.nc.f64 	%fd25, [%rd15+-8];
	ld.global.nc.f64 	%fd26, [%rd19+-8];
	fma.rn.f64 	%fd27, %fd25, %fd26, %fd24;
	ld.global.nc.f64 	%fd28, [%rd15];
	ld.global.nc.f64 	%fd29, [%rd19];
	fma.rn.f64 	%fd30, %fd28, %fd29, %fd27;
	ld.global.nc.f64 	%fd31, [%rd15+8];
	ld.global.nc.f64 	%fd32, [%rd19+8];
	fma.rn.f64 	%fd33, %fd31, %fd32, %fd30;
	ld.global.nc.f64 	%fd34, [%rd15+16];
	ld.global.nc.f64 	%fd35, [%rd19+16];
	fma.rn.f64 	%fd36, %fd34, %fd35, %fd33;
	ld.global.nc.f64 	%fd37, [%rd15+24];
	ld.global.nc.f64 	%fd38, [%rd19+24];
	fma.rn.f64 	%fd39, %fd37, %fd38, %fd36;
	ld.global.nc.f64 	%fd40, [%rd15+32];
	ld.global.nc.f64 	%fd41, [%rd19+32];
	fma.rn.f64 	%fd42, %fd40, %fd41, %fd39;
	ld.global.nc.f64 	%fd43, [%rd15+40];
	ld.global.nc.f64 	%fd44, [%rd19+40];
	fma.rn.f64 	%fd45, %fd43, %fd44, %fd42;
	ld.global.nc.f64 	%fd46, [%rd15+48];
	ld.global.nc.f64 	%fd47, [%rd19+48];
	fma.rn.f64 	%fd48, %fd46, %fd47, %fd45;
	ld.global.nc.f64 	%fd49, [%rd15+56];
	ld.global.nc.f64 	%fd50, [%rd19+56];
	fma.rn.f64 	%fd52, %fd49, %fd50, %fd48;
	add.s32 	%r12, %r12, 16;
	add.s32 	%r11, %r11, 16;
	add.s64 	%rd19, %rd19, 128;
	setp.ne.s32 	%p2, %r12, 784;
	@%p2 bra 	$L__BB0_2;
	max.f64 	%fd51, %fd52, 0d0000000000000000;
	cvta.to.global.u64 	%rd16, %rd8;
	add.s64 	%rd18, %rd16, %rd10;
	st.global.f64 	[%rd18], %fd51;
$L__BB0_4:
	ret;

}
	// .globl	_Z21kernel_forward_outputPKdS0_S0_Pd
.visible .entry _Z21kernel_forward_outputPKdS0_S0_Pd(
	.param .u64 .ptr .align 1 _Z21kernel_forward_outputPKdS0_S0_Pd_param_0,
	.param .u64 .ptr .align 1 _Z21kernel_forward_outputPKdS0_S0_Pd_param_1,
	.param .u64 .ptr .align 1 _Z21kernel_forward_outputPKdS0_S0_Pd_param_2,
	.param .u64 .ptr .align 1 _Z21kernel_forward_outputPKdS0_S0_Pd_param_3
)
{
	.reg .pred 	%p<3>;
	.reg .b32 	%r<13>;
	.reg .b64 	%rd<20>;
	.reg .b64 	%fd<52>;

	ld.param.u64 	%rd5, [_Z21kernel_forward_outputPKdS0_S0_Pd_param_0];
	ld.param.u64 	%rd6, [_Z21kernel_forward_outputPKdS0_S0_Pd_param_1];
	ld.param.u64 	%rd7, [_Z21kernel_forward_outputPKdS0_S0_Pd_param_2];
	ld.param.u64 	%rd8, [_Z21kernel_forward_outputPKdS0_S0_Pd_param_3];
	mov.u32 	%r7, %ctaid.x;
	mov.u32 	%r8, %ntid.x;
	mov.u32 	%r9, %tid.x;
	mad.lo.s32 	%r1, %r7, %r8, %r9;
	setp.gt.s32 	%p1, %r1, 9;
	@%p1 bra 	$L__BB1_4;
	cvta.to.global.u64 	%rd9, %rd6;
	mul.wide.s32 	%rd10, %r1, 8;
	add.s64 	%rd11, %rd9, %rd10;
	ld.global.nc.f64 	%fd51, [%rd11];
	shl.b32 	%r11, %r1, 7;
	cvta.to.global.u64 	%rd12, %rd5;
	add.s64 	%rd1, %rd12, 64;
	cvta.to.global.u64 	%rd13, %rd7;
	add.s64 	%rd19, %rd13, 64;
	mov.b32 	%r12, 0;
$L__BB1_2:
	mul.wide.s32 	%rd14, %r11, 8;
	add.s64 	%rd15, %rd1, %rd14;
	ld.global.nc.f64 	%fd4, [%rd15+-64];
	ld.global.nc.f64 	%fd5, [%rd19+-64];
	fma.rn.f64 	%fd6, %fd4, %fd5, %fd51;
	ld.global.nc.f64 	%fd7, [%rd15+-56];
	ld.global.nc.f64 	%fd8, [%rd19+-56];
	fma.rn.f64 	%fd9, %fd7, %fd8, %fd6;
	ld.global.nc.f64 	%fd10, [%rd15+-48];
	ld.global.nc.f64 	%fd11, [%rd19+-48];
	fma.rn.f64 	%fd12, %fd10, %fd11, %fd9;
	ld.global.nc.f64 	%fd13, [%rd15+-40];
	ld.global.nc.f64 	%fd14, [%rd19+-40];
	fma.rn.f64 	%fd15, %fd13, %fd14, %fd12;
	ld.global.nc.f64 	%fd16, [%rd15+-32];
	ld.global.nc.f64 	%fd17, [%rd19+-32];
	fma.rn.f64 	%fd18, %fd16, %fd17, %fd15;
	ld.global.nc.f64 	%fd19, [%rd15+-24];
	ld.global.nc.f64 	%fd20, [%rd19+-24];
	fma.rn.f64 	%fd21, %fd19, %fd20, %fd18;
	ld.global.nc.f64 	%fd22, [%rd15+-16];
	ld.global.nc.f64 	%fd23, [%rd19+-16];
	fma.rn.f64 	%fd24, %fd22, %fd23, %fd21;
	ld.global.nc.f64 	%fd25, [%rd15+-8];
	ld.global.nc.f64 	%fd26, [%rd19+-8];
	fma.rn.f64 	%fd27, %fd25, %fd26, %fd24;
	ld.global.nc.f64 	%fd28, [%rd15];
	ld.global.nc.f64 	%fd29, [%rd19];
	fma.rn.f64 	%fd30, %fd28, %fd29, %fd27;
	ld.global.nc.f64 	%fd31, [%rd15+8];
	ld.global.nc.f64 	%fd32, [%rd19+8];
	fma.rn.f64 	%fd33, %fd31, %fd32, %fd30;
	ld.global.nc.f64 	%fd34, [%rd15+16];
	ld.global.nc.f64 	%fd35, [%rd19+16];
	fma.rn.f64 	%fd36, %fd34, %fd35, %fd33;
	ld.global.nc.f64 	%fd37, [%rd15+24];
	ld.global.nc.f64 	%fd38, [%rd19+24];
	fma.rn.f64 	%fd39, %fd37, %fd38, %fd36;
	ld.global.nc.f64 	%fd40, [%rd15+32];
	ld.global.nc.f64 	%fd41, [%rd19+32];
	fma.rn.f64 	%fd42, %fd40, %fd41, %fd39;
	ld.global.nc.f64 	%fd43, [%rd15+40];
	ld.global.nc.f64 	%fd44, [%rd19+40];
	fma.rn.f64 	%fd45, %fd43, %fd44, %fd42;
	ld.global.nc.f64 	%fd46, [%rd15+48];
	ld.global.nc.f64 	%fd47, [%rd19+48];
	fma.rn.f64 	%fd48, %fd46, %fd47, %fd45;
	ld.global.nc.f64 	%fd49, [%rd15+56];
	ld.global.nc.f64 	%fd50, [%rd19+56];
	fma.rn.f64 	%fd51, %fd49, %fd50, %fd48;
	add.s32 	%r12, %r12, 16;
	add.s32 	%r11, %r11, 16;
	add.s64 	%rd19, %rd19, 128;
	setp.ne.s32 	%p2, %r12, 128;
	@%p2 bra 	$L__BB1_2;
	cvta.to.global.u64 	%rd16, %rd8;
	add.s64 	%rd18, %rd16, %rd10;
	st.global.f64 	[%rd18], %fd51;
$L__BB1_4:
	ret;

}
	// .globl	_Z13softmaxkernelPd
.visible .entry _Z13softmaxkernelPd(
	.param .u64 .ptr .align 1 _Z13softmaxkernelPd_param_0
)
{
	.reg .pred 	%p<6>;
	.reg .b32 	%r<20>;
	.reg .b32 	%f<3>;
	.reg .b64 	%rd<5>;
	.reg .b64 	%fd<56>;
	// demoted variable
	.shared .align 8 .b8 _ZZ13softmaxkernelPdE4exps[80];
	ld.param.u64 	%rd2, [_Z13softmaxkernelPd_param_0];
	cvta.to.global.u64 	%rd1, %rd2;
	mov.u32 	%r1, %tid.x;
	setp.gt.u32 	%p1, %r1, 9;
	@%p1 bra 	$L__BB2_5;
	mul.wide.u32 	%rd3, %r1, 8;
	add.s64 	%rd4, %rd1, %rd3;
	ld.global.f64 	%fd1, [%rd4];
	fma.rn.f64 	%fd6, %fd1, 0d3FF71547652B82FE, 0d4338000000000000;
	{
	.reg .b32 %temp; 
	mov.b64 	{%r2, %temp}, %fd6;
	}
	mov.f64 	%fd7, 0dC338000000000000;
	add.rn.f64 	%fd8, %fd6, %fd7;
	fma.rn.f64 	%fd9, %fd8, 0dBFE62E42FEFA39EF, %fd1;
	fma.rn.f64 	%fd10, %fd8, 0dBC7ABC9E3B39803F, %fd9;
	fma.rn.f64 	%fd11, %fd10, 0d3E5ADE1569CE2BDF, 0d3E928AF3FCA213EA;
	fma.rn.f64 	%fd12, %fd11, %fd10, 0d3EC71DEE62401315;
	fma.rn.f64 	%fd13, %fd12, %fd10, 0d3EFA01997C89EB71;
	fma.rn.f64 	%fd14, %fd13, %fd10, 0d3F2A01A014761F65;
	fma.rn.f64 	%fd15, %fd14, %fd10, 0d3F56C16C1852B7AF;
	fma.rn.f64 	%fd16, %fd15, %fd10, 0d3F81111111122322;
	fma.rn.f64 	%fd17, %fd16, %fd10, 0d3FA55555555502A1;
	fma.rn.f64 	%fd18, %fd17, %fd10, 0d3FC5555555555511;
	fma.rn.f64 	%fd19, %fd18, %fd10, 0d3FE000000000000B;
	fma.rn.f64 	%fd20, %fd19, %fd10, 0d3FF0000000000000;
	fma.rn.f64 	%fd21, %fd20, %fd10, 0d3FF0000000000000;
	{
	.reg .b32 %temp; 
	mov.b64 	{%r3, %temp}, %fd21;
	}
	{
	.reg .b32 %temp; 
	mov.b64 	{%temp, %r4}, %fd21;
	}
	shl.b32 	%r5, %r2, 20;
	add.s32 	%r6, %r5, %r4;
	mov.b64 	%fd55, {%r3, %r6};
	{
	.reg .b32 %temp; 
	mov.b64 	{%temp, %r7}, %fd1;
	}
	mov.b32 	%f2, %r7;
	abs.f32 	%f1, %f2;
	setp.lt.f32 	%p2, %f1, 0f4086232B;
	@%p2 bra 	$L__BB2_4;
	setp.lt.f64 	%p3, %fd1, 0d0000000000000000;
	add.f64 	%fd22, %fd1, 0d7FF0000000000000;
	selp.f64 	%fd55, 0d0000000000000000, %fd22, %p3;
	setp.geu.f32 	%p4, %f1, 0f40874800;
	@%p4 bra 	$L__BB2_4;
	shr.u32 	%r8, %r2, 31;
	add.s32 	%r9, %r2, %r8;
	shr.s32 	%r10, %r9, 1;
	shl.b32 	%r11, %r10, 20;
	add.s32 	%r12, %r4, %r11;
	mov.b64 	%fd23, {%r3, %r12};
	sub.s32 	%r13, %r2, %r10;
	shl.b32 	%r14, %r13, 20;
	add.s32 	%r15, %r14, 1072693248;
	mov.b32 	%r16, 0;
	mov.b64 	%fd24, {%r16, %r15};
	mul.f64 	%fd55, %fd24, %fd23;
$L__BB2_4:
	shl.b32 	%r17, %r1, 3;
	mov.u32 	%r18, _ZZ13softmaxkernelPdE4exps;
	add.s32 	%r19, %r18, %r17;
	st.shared.f64 	[%r19], %fd55;
$L__BB2_5:
	bar.sync 	0;
	setp.ne.s32 	%p5, %r1, 0;
	@%p5 bra 	$L__BB2_7;
	ld.shared.f64 	%fd25, [_ZZ13softmaxkernelPdE4exps];
	add.f64 	%fd26, %fd25, 0d0000000000000000;
	ld.shared.f64 	%fd27, [_ZZ13softmaxkernelPdE4exps+8];
	add.f64 	%fd28, %fd26, %fd27;
	ld.shared.f64 	%fd29, [_ZZ13softmaxkernelPdE4exps+16];
	add.f64 	%fd30, %fd28, %fd29;
	ld.shared.f64 	%fd31, [_ZZ13softmaxkernelPdE4exps+24];
	add.f64 	%fd32, %fd30, %fd31;
	ld.shared.f64 	%fd33, [_ZZ13softmaxkernelPdE4exps+32];
	add.f64 	%fd34, %fd32, %fd33;
	ld.shared.f64 	%fd35, [_ZZ13softmaxkernelPdE4exps+40];
	add.f64 	%fd36, %fd34, %fd35;
	ld.shared.f64 	%fd37, [_ZZ13softmaxkernelPdE4exps+48];
	add.f64 	%fd38, %fd36, %fd37;
	ld.shared.f64 	%fd39, [_ZZ13softmaxkernelPdE4exps+56];
	add.f64 	%fd40, %fd38, %fd39;
	ld.shared.f64 	%fd41, [_ZZ13softmaxkernelPdE4exps+64];
	add.f64 	%fd42, %fd40, %fd41;
	ld.shared.f64 	%fd43, [_ZZ13softmaxkernelPdE4exps+72];
	add.f64 	%fd44, %fd42, %fd43;
	div.rn.f64 	%fd45, %fd25, %fd44;
	st.global.f64 	[%rd1], %fd45;
	div.rn.f64 	%fd46, %fd27, %fd44;
	st.global.f64 	[%rd1+8], %fd46;
	div.rn.f64 	%fd47, %fd29, %fd44;
	st.global.f64 	[%rd1+16], %fd47;
	div.rn.f64 	%fd48, %fd31, %fd44;
	st.global.f64 	[%rd1+24], %fd48;
	div.rn.f64 	%fd49, %fd33, %fd44;
	st.global.f64 	[%rd1+32], %fd49;
	div.rn.f64 	%fd50, %fd35, %fd44;
	st.global.f64 	[%rd1+40], %fd50;
	div.rn.f64 	%fd51, %fd37, %fd44;
	st.global.f64 	[%rd1+48], %fd51;
	div.rn.f64 	%fd52, %fd39, %fd44;
	st.global.f64 	[%rd1+56], %fd52;
	div.rn.f64 	%fd53, %fd41, %fd44;
	st.global.f64 	[%rd1+64], %fd53;
	div.rn.f64 	%fd54, %fd43, %fd44;
	st.global.f64 	[%rd1+72], %fd54;
$L__BB2_7:
	ret;

}
	// .globl	_Z26kernel_compute_output_gradPKdS0_Pd
.visible .entry _Z26kernel_compute_output_gradPKdS0_Pd(
	.param .u64 .ptr .align 1 _Z26kernel_compute_output_gradPKdS0_Pd_param_0,
	.param .u64 .ptr .align 1 _Z26kernel_compute_output_gradPKdS0_Pd_param_1,
	.param .u64 .ptr .align 1 _Z26kernel_compute_output_gradPKdS0_Pd_param_2
)
{
	.reg .pred 	%p<3>;
	.reg .b32 	%r<7>;
	.reg .b64 	%rd<12>;
	.reg .b64 	%fd<6>;
	// demoted variable
	.shared .align 8 .b8 _ZZ26kernel_compute_output_gradPKdS0_PdE13shared_output[80];
	// demoted variable
	.shared .align 8 .b8 _ZZ26kernel_compute_output_gradPKdS0_PdE13shared_target[80];
	ld.param.u64 	%rd1, [_Z26kernel_compute_output_gradPKdS0_Pd_param_0];
	ld.param.u64 	%rd2, [_Z26kernel_compute_output_gradPKdS0_Pd_param_1];
	ld.param.u64 	%rd3, [_Z26kernel_compute_output_gradPKdS0_Pd_param_2];
	mov.u32 	%r1, %tid.x;
	setp.gt.u32 	%p1, %r1, 9;
	shl.b32 	%r4, %r1, 3;
	mov.u32 	%r5, _ZZ26kernel_compute_output_gradPKdS0_PdE13shared_output;
	add.s32 	%r2, %r5, %r4;
	mov.u32 	%r6, _ZZ26kernel_compute_output_gradPKdS0_PdE13shared_target;
	add.s32 	%r3, %r6, %r4;
	@%p1 bra 	$L__BB3_2;
	cvta.to.global.u64 	%rd4, %rd1;
	cvta.to.global.u64 	%rd5, %rd2;
	mul.wide.u32 	%rd6, %r1, 8;
	add.s64 	%rd7, %rd4, %rd6;
	ld.global.nc.f64 	%fd1, [%rd7];
	st.shared.f64 	[%r2], %fd1;
	add.s64 	%rd8, %rd5, %rd6;
	ld.global.nc.f64 	%fd2, [%rd8];
	st.shared.f64 	[%r3], %fd2;
$L__BB3_2:
	setp.gt.u32 	%p2, %r1, 9;
	bar.sync 	0;
	@%p2 bra 	$L__BB3_4;
	ld.shared.f64 	%fd3, [%r2];
	ld.shared.f64 	%fd4, [%r3];
	sub.f64 	%fd5, %fd3, %fd4;
	cvta.to.global.u64 	%rd9, %rd3;
	mul.wide.u32 	%rd10, %r1, 8;
	add.s64 	%rd11, %rd9, %rd10;
	st.global.f64 	[%rd11], %fd5;
$L__BB3_4:
	ret;

}
	// .globl	_Z26kernel_compute_hidden_gradPKdS0_S0_Pd
.visible .entry _Z26kernel_compute_hidden_gradPKdS0_S0_Pd(
	.param .u64 .ptr .align 1 _Z26kernel_compute_hidden_gradPKdS0_S0_Pd_param_0,
	.param .u64 .ptr .align 1 _Z26kernel_compute_hidden_gradPKdS0_S0_Pd_param_1,
	.param .u64 .ptr .align 1 _Z26kernel_compute_hidden_gradPKdS0_S0_Pd_param_2,
	.param .u64 .ptr .align 1 _Z26kernel_compute_hidden_gradPKdS0_S0_Pd_param_3
)
{
	.reg .pred 	%p<4>;
	.reg .b32 	%r<8>;
	.reg .b64 	%rd<15>;
	.reg .b64 	%fd<35>;
	// demoted variable
	.shared .align 8 .b8 _ZZ26kernel_compute_hidden_gradPKdS0_S0_PdE18shared_grad_output[80];
	ld.param.u64 	%rd1, [_Z26kernel_compute_hidden_gradPKdS0_S0_Pd_param_0];
	ld.param.u64 	%rd2, [_Z26kernel_compute_hidden_gradPKdS0_S0_Pd_param_1];
	ld.param.u64 	%rd3, [_Z26kernel_compute_hidden_gradPKdS0_S0_Pd_param_2];
	ld.param.u64 	%rd4, [_Z26kernel_compute_hidden_gradPKdS0_S0_Pd_param_3];
	mov.u32 	%r3, %ctaid.x;
	mov.u32 	%r4, %ntid.x;
	mov.u32 	%r1, %tid.x;
	mad.lo.s32 	%r2, %r3, %r4, %r1;
	setp.gt.u32 	%p1, %r1, 9;
	@%p1 bra 	$L__BB4_2;
	cvta.to.global.u64 	%rd5, %rd3;
	mul.wide.u32 	%rd6, %r1, 8;
	add.s64 	%rd7, %rd5, %rd6;
	ld.global.nc.f64 	%fd1, [%rd7];
	shl.b32 	%r5, %r1, 3;
	mov.u32 	%r6, _ZZ26kernel_compute_hidden_gradPKdS0_S0_PdE18shared_grad_output;
	add.s32 	%r7, %r6, %r5;
	st.shared.f64 	[%r7], %fd1;
$L__BB4_2:
	bar.sync 	0;
	setp.gt.s32 	%p2, %r2, 127;
	@%p2 bra 	$L__BB4_4;
	cvta.to.global.u64 	%rd8, %rd1;
	mul.wide.s32 	%rd9, %r2, 8;
	add.s64 	%rd10, %rd8, %rd9;
	ld.global.nc.f64 	%fd2, [%rd10];
	ld.shared.f64 	%fd3, [_ZZ26kernel_compute_hidden_gradPKdS0_S0_PdE18shared_grad_output];
	fma.rn.f64 	%fd4, %fd2, %fd3, 0d0000000000000000;
	ld.global.nc.f64 	%fd5, [%rd10+1024];
	ld.shared.f64 	%fd6, [_ZZ26kernel_compute_hidden_gradPKdS0_S0_PdE18shared_grad_output+8];
	fma.rn.f64 	%fd7, %fd5, %fd6, %fd4;
	ld.global.nc.f64 	%fd8, [%rd10+2048];
	ld.shared.f64 	%fd9, [_ZZ26kernel_compute_hidden_gradPKdS0_S0_PdE18shared_grad_output+16];
	fma.rn.f64 	%fd10, %fd8, %fd9, %fd7;
	ld.global.nc.f64 	%fd11, [%rd10+3072];
	ld.shared.f64 	%fd12, [_ZZ26kernel_compute_hidden_gradPKdS0_S0_PdE18shared_grad_output+24];
	fma.rn.f64 	%fd13, %fd11, %fd12, %fd10;
	ld.global.nc.f64 	%fd14, [%rd10+4096];
	ld.shared.f64 	%fd15, [_ZZ26kernel_compute_hidden_gradPKdS0_S0_PdE18shared_grad_output+32];
	fma.rn.f64 	%fd16, %fd14, %fd15, %fd13;
	ld.global.nc.f64 	%fd17, [%rd10+5120];
	ld.shared.f64 	%fd18, [_ZZ26kernel_compute_hidden_gradPKdS0_S0_PdE18shared_grad_output+40];
	fma.rn.f64 	%fd19, %fd17, %fd18, %fd16;
	ld.global.nc.f64 	%fd20, [%rd10+6144];
	ld.shared.f64 	%fd21, [_ZZ26kernel_compute_hidden_gradPKdS0_S0_PdE18shared_grad_output+48];
	fma.rn.f64 	%fd22, %fd20, %fd21, %fd19;
	ld.global.nc.f64 	%fd23, [%rd10+7168];
	ld.shared.f64 	%fd24, [_ZZ26kernel_compute_hidden_gradPKdS0_S0_PdE18shared_grad_output+56];
	fma.rn.f64 	%fd25, %fd23, %fd24, %fd22;
	ld.global.nc.f64 	%fd26, [%rd10+8192];
	ld.shared.f64 	%fd27, [_ZZ26kernel_compute_hidden_gradPKdS0_S0_PdE18shared_grad_output+64];
	fma.rn.f64 	%fd28, %fd26, %fd27, %fd25;
	ld.global.nc.f64 	%fd29, [%rd10+9216];
	ld.shared.f64 	%fd30, [_ZZ26kernel_compute_hidden_gradPKdS0_S0_PdE18shared_grad_output+72];
	fma.rn.f64 	%fd31, %fd29, %fd30, %fd28;
	cvta.to.global.u64 	%rd11, %rd2;
	add.s64 	%rd12, %rd11, %rd9;
	ld.global.nc.f64 	%fd32, [%rd12];
	setp.gt.f64 	%p3, %fd32, 0d0000000000000000;
	selp.f64 	%fd33, 0d3FF0000000000000, 0d0000000000000000, %p3;
	mul.f64 	%fd34, %fd31, %fd33;
	cvta.to.global.u64 	%rd13, %rd4;
	add.s64 	%rd14, %rd13, %rd9;
	st.global.f64 	[%rd14], %fd34;
$L__BB4_4:
	ret;

}
	// .globl	_Z16kernel_update_W2PdPKdS1_
.visible .entry _Z16kernel_update_W2PdPKdS1_(
	.param .u64 .ptr .align 1 _Z16kernel_update_W2PdPKdS1__param_0,
	.param .u64 .ptr .align 1 _Z16kernel_update_W2PdPKdS1__param_1,
	.param .u64 .ptr .align 1 _Z16kernel_update_W2PdPKdS1__param_2
)
{
	.reg .pred 	%p<10>;
	.reg .b32 	%r<17>;
	.reg .b64 	%rd<13>;
	.reg .b64 	%fd<8>;
	// demoted variable
	.shared .align 8 .b8 _ZZ16kernel_update_W2PdPKdS1_E13shared_hidden[1024];
	// demoted variable
	.shared .align 8 .b8 _ZZ16kernel_update_W2PdPKdS1_E18shared_grad_output[80];
	ld.param.u64 	%rd1, [_Z16kernel_update_W2PdPKdS1__param_0];
	ld.param.u64 	%rd2, [_Z16kernel_update_W2PdPKdS1__param_1];
	ld.param.u64 	%rd3, [_Z16kernel_update_W2PdPKdS1__param_2];
	mov.u32 	%r6, %ctaid.x;
	mov.u32 	%r7, %ntid.x;
	mov.u32 	%r1, %tid.x;
	mad.lo.s32 	%r2, %r6, %r7, %r1;
	mov.u32 	%r8, %ctaid.y;
	mov.u32 	%r9, %ntid.y;
	mov.u32 	%r10, %tid.y;
	mad.lo.s32 	%r3, %r8, %r9, %r10;
	setp.ne.s32 	%p1, %r10, 0;
	setp.gt.s32 	%p2, %r2, 127;
	shl.b32 	%r11, %r2, 3;
	mov.u32 	%r12, _ZZ16kernel_update_W2PdPKdS1_E13shared_hidden;
	add.s32 	%r4, %r12, %r11;
	or.pred  	%p3, %p1, %p2;
	@%p3 bra 	$L__BB5_2;
	cvta.to.global.u64 	%rd4, %rd2;
	mul.wide.s32 	%rd5, %r2, 8;
	add.s64 	%rd6, %rd4, %rd5;
	ld.global.f64 	%fd1, [%rd6];
	st.shared.f64 	[%r4], %fd1;
$L__BB5_2:
	setp.ne.s32 	%p4, %r1, 0;
	setp.gt.u32 	%p5, %r3, 9;
	shl.b32 	%r13, %r3, 3;
	mov.u32 	%r14, _ZZ16kernel_update_W2PdPKdS1_E18shared_grad_output;
	add.s32 	%r5, %r14, %r13;
	or.pred  	%p6, %p4, %p5;
	@%p6 bra 	$L__BB5_4;
	cvta.to.global.u64 	%rd7, %rd3;
	mul.wide.u32 	%rd8, %r3, 8;
	add.s64 	%rd9, %rd7, %rd8;
	ld.global.f64 	%fd2, [%rd9];
	st.shared.f64 	[%r5], %fd2;
$L__BB5_4:
	setp.gt.u32 	%p7, %r3, 9;
	setp.gt.s32 	%p8, %r2, 127;
	bar.sync 	0;
	or.pred  	%p9, %p7, %p8;
	@%p9 bra 	$L__BB5_6;
	shl.b32 	%r15, %r3, 7;
	add.s32 	%r16, %r15, %r2;
	ld.shared.f64 	%fd3, [%r5];
	mul.f64 	%fd4, %fd3, 0dBF847AE147AE147B;
	ld.shared.f64 	%fd5, [%r4];
	cvta.to.global.u64 	%rd10, %rd1;
	mul.wide.s32 	%rd11, %r16, 8;
	add.s64 	%rd12, %rd10, %rd11;
	ld.global.f64 	%fd6, [%rd12];
	fma.rn.f64 	%fd7, %fd4, %fd5, %fd6;
	st.global.f64 	[%rd12], %fd7;
$L__BB5_6:
	ret;

}
	// .globl	_Z16kernel_update_W1PdPKdS1_
.visible .entry _Z16kernel_update_W1PdPKdS1_(
	.param .u64 .ptr .align 1 _Z16kernel_update_W1PdPKdS1__param_0,
	.param .u64 .ptr .align 1 _Z16kernel_update_W1PdPKdS1__param_1,
	.param .u64 .ptr .align 1 _Z16kernel_update_W1PdPKdS1__param_2
)
{
	.reg .pred 	%p<10>;
	.reg .b32 	%r<16>;
	.reg .b64 	%rd<13>;
	.reg .b64 	%fd<8>;
	// demoted variable
	.shared .align 8 .b8 _ZZ16kernel_update_W1PdPKdS1_E12shared_input[6272];
	// demoted variable
	.shared .align 8 .b8 _ZZ16kernel_update_W1PdPKdS1_E18shared_grad_hidden[1024];
	ld.param.u64 	%rd1, [_Z16kernel_update_W1PdPKdS1__param_0];
	ld.param.u64 	%rd2, [_Z16kernel_update_W1PdPKdS1__param_1];
	ld.param.u64 	%rd3, [_Z16kernel_update_W1PdPKdS1__param_2];
	mov.u32 	%r6, %ctaid.x;
	mov.u32 	%r7, %ntid.x;
	mov.u32 	%r1, %tid.x;
	mad.lo.s32 	%r2, %r6, %r7, %r1;
	mov.u32 	%r8, %ctaid.y;
	mov.u32 	%r9, %ntid.y;
	mov.u32 	%r10, %tid.y;
	mad.lo.s32 	%r3, %r8, %r9, %r10;
	setp.ne.s32 	%p1, %r10, 0;
	setp.gt.s32 	%p2, %r2, 783;
	shl.b32 	%r11, %r2, 3;
	mov.u32 	%r12, _ZZ16kernel_update_W1PdPKdS1_E12shared_input;
	add.s32 	%r4, %r12, %r11;
	or.pred  	%p3, %p1, %p2;
	@%p3 bra 	$L__BB6_2;
	cvta.to.global.u64 	%rd4, %rd2;
	mul.wide.s32 	%rd5, %r2, 8;
	add.s64 	%rd6, %rd4, %rd5;
	ld.global.f64 	%fd1, [%rd6];
	st.shared.f64 	[%r4], %fd1;
$L__BB6_2:
	setp.ne.s32 	%p4, %r1, 0;
	setp.gt.u32 	%p5, %r3, 127;
	shl.b32 	%r13, %r3, 3;
	mov.u32 	%r14, _ZZ16kernel_update_W1PdPKdS1_E18shared_grad_hidden;
	add.s32 	%r5, %r14, %r13;
	or.pred  	%p6, %p4, %p5;
	@%p6 bra 	$L__BB6_4;
	cvta.to.global.u64 	%rd7, %rd3;
	mul.wide.u32 	%rd8, %r3, 8;
	add.s64 	%rd9, %rd7, %rd8;
	ld.global.f64 	%fd2, [%rd9];
	st.shared.f64 	[%r5], %fd2;
$L__BB6_4:
	setp.gt.u32 	%p7, %r3, 127;
	setp.gt.s32 	%p8, %r2, 783;
	bar.sync 	0;
	or.pred  	%p9, %p7, %p8;
	@%p9 bra 	$L__BB6_6;
	mad.lo.s32 	%r15, %r3, 784, %r2;
	ld.shared.f64 	%fd3, [%r5];
	mul.f64 	%fd4, %fd3, 0dBF847AE147AE147B;
	ld.shared.f64 	%fd5, [%r4];
	cvta.to.global.u64 	%rd10, %rd1;
	mul.wide.s32 	%rd11, %r15, 8;
	add.s64 	%rd12, %rd10, %rd11;
	ld.global.f64 	%fd6, [%rd12];
	fma.rn.f64 	%fd7, %fd4, %fd5, %fd6;
	st.global.f64 	[%rd12], %fd7;
$L__BB6_6:
	ret;

}
	// .globl	_Z16kernel_update_b2PdPKd
.visible .entry _Z16kernel_update_b2PdPKd(
	.param .u64 .ptr .align 1 _Z16kernel_update_b2PdPKd_param_0,
	.param .u64 .ptr .align 1 _Z16kernel_update_b2PdPKd_param_1
)
{
	.reg .pred 	%p<2>;
	.reg .b32 	%r<5>;
	.reg .b64 	%rd<8>;
	.reg .b64 	%fd<5>;
	// demoted variable
	.shared .align 8 .b8 _ZZ16kernel_update_b2PdPKdE11shared_grad[80];
	ld.param.u64 	%rd1, [_Z16kernel_update_b2PdPKd_param_0];
	ld.param.u64 	%rd2, [_Z16kernel_update_b2PdPKd_param_1];
	mov.u32 	%r1, %tid.x;
	setp.gt.u32 	%p1, %r1, 9;
	@%p1 bra 	$L__BB7_2;
	cvta.to.global.u64 	%rd3, %rd2;
	cvta.to.global.u64 	%rd4, %rd1;
	mul.wide.u32 	%rd5, %r1, 8;
	add.s64 	%rd6, %rd3, %rd5;
	ld.global.f64 	%fd1, [%rd6];
	shl.b32 	%r2, %r1, 3;
	mov.u32 	%r3, _ZZ16kernel_update_b2PdPKdE11shared_grad;
	add.s32 	%r4, %r3, %r2;
	st.shared.f64 	[%r4], %fd1;
	bar.sync 	0;
	ld.shared.f64 	%fd2, [%r4];
	add.s64 	%rd7, %rd4, %rd5;
	ld.global.f64 	%fd3, [%rd7];
	fma.rn.f64 	%fd4, %fd2, 0dBF847AE147AE147B, %fd3;
	st.global.f64 	[%rd7], %fd4;
$L__BB7_2:
	ret;

}
	// .globl	_Z16kernel_update_b1PdPKd
.visible .entry _Z16kernel_update_b1PdPKd(
	.param .u64 .ptr .align 1 _Z16kernel_update_b1PdPKd_param_0,
	.param .u64 .ptr .align 1 _Z16kernel_update_b1PdPKd_param_1
)
{
	.reg .pred 	%p<2>;
	.reg .b32 	%r<5>;
	.reg .b64 	%rd<8>;
	.reg .b64 	%fd<5>;
	// demoted variable
	.shared .align 8 .b8 _ZZ16kernel_update_b1PdPKdE11shared_grad[1024];
	ld.param.u64 	%rd1, [_Z16kernel_update_b1PdPKd_param_0];
	ld.param.u64 	%rd2, [_Z16kernel_update_b1PdPKd_param_1];
	mov.u32 	%r1, %tid.x;
	setp.gt.u32 	%p1, %r1, 127;
	@%p1 bra 	$L__BB8_2;
	cvta.to.global.u64 	%rd3, %rd2;
	cvta.to.global.u64 	%rd4, %rd1;
	mul.wide.u32 	%rd5, %r1, 8;
	add.s64 	%rd6, %rd3, %rd5;
	ld.global.f64 	%fd1, [%rd6];
	shl.b32 	%r2, %r1, 3;
	mov.u32 	%r3, _ZZ16kernel_update_b1PdPKdE11shared_grad;
	add.s32 	%r4, %r3, %r2;
	st.shared.f64 	[%r4], %fd1;
	bar.sync 	0;
	ld.shared.f64 	%fd2, [%r4];
	add.s64 	%rd7, %rd4, %rd5;
	ld.global.f64 	%fd3, [%rd7];
	fma.rn.f64 	%fd4, %fd2, 0dBF847AE147AE147B, %fd3;
	st.global.f64 	[%rd7], %fd4;
$L__BB8_2:
	ret;

}


// ===== COMPILED SASS (sm_100) =====

	.target	sm_100

	.elftype	@"ET_EXEC"


//--------------------- .note.nv.tkinfo           --------------------------
	.section	.note.nv.tkinfo,"",@"SHT_NOTE"
	.sectionflags	@"SHF_NOTE_NV_TKINFO"
	.tkinfo
        /*0018*/ 	.word	0x00000002
        /*0030*/ 	.string	""
        /*0030*/ 	.string	"ptxas"
        /*0030*/ 	.string	"Cuda compilation tools, release 13.0, V13.0.88"
        /*0030*/ 	.string	"Build cuda_13.0.r13.0/compiler.36424714_0"
        /*0030*/ 	.string	"-arch sm_100 -m 64 "



//--------------------- .note.nv.cuinfo           --------------------------
	.section	.note.nv.cuinfo,"",@"SHT_NOTE"
	.sectionflags	@"SHF_NOTE_NV_CUINFO"
        /*0018*/ 	.short	0x0002
        /*001a*/ 	.short	0x0064
        /*001c*/ 	.short	0x0082
	.zero		2


//--------------------- .nv.info                  --------------------------
	.section	.nv.info,"",@"SHT_CUDA_INFO"
	.align	4


	//----- nvinfo : EIATTR_REGCOUNT
	.align		4
        /*0000*/ 	.byte	0x04, 0x2f
        /*0002*/ 	.short	(.L_1 - .L_0)
	.align		4
.L_0:
        /*0004*/ 	.word	index@(_Z21kernel_forward_hiddenPKdS0_S0_Pd)
        /*0008*/ 	.word	0x00000020


	//----- nvinfo : EIATTR_FRAME_SIZE
	.align		4
.L_1:
        /*000c*/ 	.byte	0x04, 0x11
        /*000e*/ 	.short	(.L_3 - .L_2)
	.align		4
.L_2:
        /*0010*/ 	.word	index@(_Z21kernel_forward_hiddenPKdS0_S0_Pd)
        /*0014*/ 	.word	0x00000000


	//----- nvinfo : EIATTR_REGCOUNT
	.align		4
.L_3:
        /*0018*/ 	.byte	0x04, 0x2f
        /*001a*/ 	.short	(.L_5 - .L_4)
	.align		4
.L_4:
        /*001c*/ 	.word	index@(_Z21kernel_forward_outputPKdS0_S0_Pd)
        /*0020*/ 	.word	0x00000020


	//----- nvinfo : EIATTR_FRAME_SIZE
	.align		4
.L_5:
        /*0024*/ 	.byte	0x04, 0x11
        /*0026*/ 	.short	(.L_7 - .L_6)
	.align		4
.L_6:
        /*0028*/ 	.word	index@(_Z21kernel_forward_outputPKdS0_S0_Pd)
        /*002c*/ 	.word	0x00000000


	//----- nvinfo : EIATTR_REGCOUNT
	.align		4
.L_7:
        /*0030*/ 	.byte	0x04, 0x2f
        /*0032*/ 	.short	(.L_9 - .L_8)
	.align		4
.L_8:
        /*0034*/ 	.word	index@(_Z13softmaxkernelPd)
        /*0038*/ 	.word	0x0000002b


	//----- nvinfo : EIATTR_FRAME_SIZE
	.align		4
.L_9:
        /*003c*/ 	.byte	0x04, 0x11
        /*003e*/ 	.short	(.L_11 - .L_10)
	.align		4
.L_10:
        /*0040*/ 	.word	index@($__internal_0_$__cuda_sm20_div_rn_f64_full)
        /*0044*/ 	.word	0x00000000


	//----- nvinfo : EIATTR_FRAME_SIZE
	.align		4
.L_11:
        /*0048*/ 	.byte	0x04, 0x11
        /*004a*/ 	.short	(.L_13 - .L_12)
	.align		4
.L_12:
        /*004c*/ 	.word	index@(_Z13softmaxkernelPd)
        /*0050*/ 	.word	0x00000000


	//----- nvinfo : EIATTR_REGCOUNT
	.align		4
.L_13:
        /*0054*/ 	.byte	0x04, 0x2f
        /*0056*/ 	.short	(.L_15 - .L_14)
	.align		4
.L_14:
        /*0058*/ 	.word	index@(_Z26kernel_compute_output_gradPKdS0_Pd)
        /*005c*/ 	.word	0x00000010


	//----- nvinfo : EIATTR_FRAME_SIZE
	.align		4
.L_15:
        /*0060*/ 	.byte	0x04, 0x11
        /*0062*/ 	.short	(.L_17 - .L_16)
	.align		4
.L_16:
        /*0064*/ 	.word	index@(_Z26kernel_compute_output_gradPKdS0_Pd)
        /*0068*/ 	.word	0x00000000


	//----- nvinfo : EIATTR_REGCOUNT
	.align		4
.L_17:
        /*006c*/ 	.byte	0x04, 0x2f
        /*006e*/ 	.short	(.L_19 - .L_18)
	.align		4
.L_18:
        /*0070*/ 	.word	index@(_Z26kernel_compute_hidden_gradPKdS0_S0_Pd)
        /*0074*/ 	.word	0x00000020


	//----- nvinfo : EIATTR_FRAME_SIZE
	.align		4
.L_19:
        /*0078*/ 	.byte	0x04, 0x11
        /*007a*/ 	.short	(.L_21 - .L_20)
	.align		4
.L_20:
        /*007c*/ 	.word	index@(_Z26kernel_compute_hidden_gradPKdS0_S0_Pd)
        /*0080*/ 	.word	0x00000000


	//----- nvinfo : EIATTR_REGCOUNT
	.align		4
.L_21:
        /*0084*/ 	.byte	0x04, 0x2f
        /*0086*/ 	.short	(.L_23 - .L_22)
	.align		4
.L_22:
        /*0088*/ 	.word	index@(_Z16kernel_update_W2PdPKdS1_)
        /*008c*/ 	.word	0x00000010


	//----- nvinfo : EIATTR_FRAME_SIZE
	.align		4
.L_23:
        /*0090*/ 	.byte	0x04, 0x11
        /*0092*/ 	.short	(.L_25 - .L_24)
	.align		4
.L_24:
        /*0094*/ 	.word	index@(_Z16kernel_update_W2PdPKdS1_)
        /*0098*/ 	.word	0x00000000


	//----- nvinfo : EIATTR_REGCOUNT
	.align		4
.L_25:
        /*009c*/ 	.byte	0x04, 0x2f
        /*009e*/ 	.short	(.L_27 - .L_26)
	.align		4
.L_26:
        /*00a0*/ 	.word	index@(_Z16kernel_update_W1PdPKdS1_)
        /*00a4*/ 	.word	0x00000010


	//----- nvinfo : EIATTR_FRAME_SIZE
	.align		4
.L_27:
        /*00a8*/ 	.byte	0x04, 0x11
        /*00aa*/ 	.short	(.L_29 - .L_28)
	.align		4
.L_28:
        /*00ac*/ 	.word	index@(_Z16kernel_update_W1PdPKdS1_)
        /*00b0*/ 	.word	0x00000000


	//----- nvinfo : EIATTR_REGCOUNT
	.align		4
.L_29:
        /*00b4*/ 	.byte	0x04, 0x2f
        /*00b6*/ 	.short	(.L_31 - .L_30)
	.align		4
.L_30:
        /*00b8*/ 	.word	index@(_Z16kernel_update_b2PdPKd)
        /*00bc*/ 	.word	0x0000000e


	//----- nvinfo : EIATTR_FRAME_SIZE
	.align		4
.L_31:
        /*00c0*/ 	.byte	0x04, 0x11
        /*00c2*/ 	.short	(.L_33 - .L_32)
	.align		4
.L_32:
        /*00c4*/ 	.word	index@(_Z16kernel_update_b2PdPKd)
        /*00c8*/ 	.word	0x00000000


	//----- nvinfo : EIATTR_REGCOUNT
	.align		4
.L_33:
        /*00cc*/ 	.byte	0x04, 0x2f
        /*00ce*/ 	.short	(.L_35 - .L_34)
	.align		4
.L_34:
        /*00d0*/ 	.word	index@(_Z16kernel_update_b1PdPKd)
        /*00d4*/ 	.word	0x0000000e


	//----- nvinfo : EIATTR_FRAME_SIZE
	.align		4
.L_35:
        /*00d8*/ 	.byte	0x04, 0x11
        /*00da*/ 	.short	(.L_37 - .L_36)
	.align		4
.L_36:
        /*00dc*/ 	.word	index@(_Z16kernel_update_b1PdPKd)
        /*00e0*/ 	.word	0x00000000


	//----- nvinfo : EIATTR_MIN_STACK_SIZE
	.align		4
.L_37:
        /*00e4*/ 	.byte	0x04, 0x12
        /*00e6*/ 	.short	(.L_39 - .L_38)
	.align		4
.L_38:
        /*00e8*/ 	.word	index@(_Z16kernel_update_b1PdPKd)
        /*00ec*/ 	.word	0x00000000


	//----- nvinfo : EIATTR_MIN_STACK_SIZE
	.align		4
.L_39:
        /*00f0*/ 	.byte	0x04, 0x12
        /*00f2*/ 	.short	(.L_41 - .L_40)
	.align		4
.L_40:
        /*00f4*/ 	.word	index@(_Z16kernel_update_b2PdPKd)
        /*00f8*/ 	.word	0x00000000


	//----- nvinfo : EIATTR_MIN_STACK_SIZE
	.align		4
.L_41:
        /*00fc*/ 	.byte	0x04, 0x12
        /*00fe*/ 	.short	(.L_43 - .L_42)
	.align		4
.L_42:
        /*0100*/ 	.word	index@(_Z16kernel_update_W1PdPKdS1_)
        /*0104*/ 	.word	0x00000000


	//----- nvinfo : EIATTR_MIN_STACK_SIZE
	.align		4
.L_43:
        /*0108*/ 	.byte	0x04, 0x12
        /*010a*/ 	.short	(.L_45 - .L_44)
	.align		4
.L_44:
        /*010c*/ 	.word	index@(_Z16kernel_update_W2PdPKdS1_)
        /*0110*/ 	.word	0x00000000


	//----- nvinfo : EIATTR_MIN_STACK_SIZE
	.align		4
.L_45:
        /*0114*/ 	.byte	0x04, 0x12
        /*0116*/ 	.short	(.L_47 - .L_46)
	.align		4
.L_46:
        /*0118*/ 	.word	index@(_Z26kernel_compute_hidden_gradPKdS0_S0_Pd)
        /*011c*/ 	.word	0x00000000


	//----- nvinfo : EIATTR_MIN_STACK_SIZE
	.align		4
.L_47:
        /*0120*/ 	.byte	0x04, 0x12
        /*0122*/ 	.short	(.L_49 - .L_48)
	.align		4
.L_48:
        /*0124*/ 	.word	index@(_Z26kernel_compute_output_gradPKdS0_Pd)
        /*0128*/ 	.word	0x00000000


	//----- nvinfo : EIATTR_MIN_STACK_SIZE
	.align		4
.L_49:
        /*012c*/ 	.byte	0x04, 0x12
        /*012e*/ 	.short	(.L_51 - .L_50)
	.align		4
.L_50:
        /*0130*/ 	.word	index@(_Z13softmaxkernelPd)
        /*0134*/ 	.word	0x00000000


	//----- nvinfo : EIATTR_MIN_STACK_SIZE
	.align		4
.L_51:
        /*0138*/ 	.byte	0x04, 0x12
        /*013a*/ 	.short	(.L_53 - .L_52)
	.align		4
.L_52:
        /*013c*/ 	.word	index@(_Z21kernel_forward_outputPKdS0_S0_Pd)
        /*0140*/ 	.word	0x00000000


	//----- nvinfo : EIATTR_MIN_STACK_SIZE
	.align		4
.L_53:
        /*0144*/ 	.byte	0x04, 0x12
        /*0146*/ 	.short	(.L_55 - .L_54)
	.align		4
.L_54:
        /*0148*/ 	.word	index@(_Z21kernel_forward_hiddenPKdS0_S0_Pd)
        /*014c*/ 	.word	0x00000000
.L_55:


//--------------------- .nv.compat                --------------------------
	.section	.nv.compat,"",@"SHT_CUDA_COMPAT_INFO"
	.align	4
        /*0000*/ 	.byte	0x02, 0x09, 0x00, 0x00, 0x02, 0x02, 0x01, 0x00, 0x02, 0x05, 0x05, 0x00, 0x03, 0x07, 0x01, 0x01
        /*0010*/ 	.byte	0x02, 0x03, 0x00, 0x00, 0x02, 0x06, 0x01, 0x00, 0x04, 0x0b, 0x08, 0x00, 0x01, 0x00, 0x00, 0x00
        /*0020*/ 	.byte	0x00, 0x00, 0x00, 0x00


//--------------------- .nv.info._Z16kernel_update_b1PdPKd --------------------------
	.section	.nv.info._Z16kernel_update_b1PdPKd,"",@"SHT_CUDA_INFO"
	.sectionflags	@""
	.align	4


	//----- nvinfo : EIATTR_CUDA_API_VERSION
	.align		4
        /*0000*/ 	.byte	0x04, 0x37
        /*0002*/ 	.short	(.L_57 - .L_56)
.L_56:
        /*0004*/ 	.word	0x00000082


	//----- nvinfo : EIATTR_KPARAM_INFO
	.align		4
.L_57:
        /*0008*/ 	.byte	0x04, 0x17
        /*000a*/ 	.short	(.L_59 - .L_58)
.L_58:
        /*000c*/ 	.word	0x00000000
        /*0010*/ 	.short	0x0001
        /*0012*/ 	.short	0x0008
        /*0014*/ 	.byte	0x00, 0xf5, 0x21, 0x00


	//----- nvinfo : EIATTR_KPARAM_INFO
	.align		4
.L_59:
        /*0018*/ 	.byte	0x04, 0x17
        /*001a*/ 	.short	(.L_61 - .L_60)
.L_60:
        /*001c*/ 	.word	0x00000000
        /*0020*/ 	.short	0x0000
        /*0022*/ 	.short	0x0000
        /*0024*/ 	.byte	0x00, 0xf5, 0x21, 0x00


	//----- nvinfo : EIATTR_SPARSE_MMA_MASK
	.align		4
.L_61:
        /*0028*/ 	.byte	0x03, 0x50
        /*002a*/ 	.short	0x0000


	//----- nvinfo : EIATTR_MAXREG_COUNT
	.align		4
        /*002c*/ 	.byte	0x03, 0x1b
        /*002e*/ 	.short	0x00ff


	//----- nvinfo : EIATTR_NUM_BARRIERS
	.align		4
        /*0030*/ 	.byte	0x02, 0x4c
        /*0032*/ 	.byte	0x01
	.zero		1


	//----- nvinfo : EIATTR_MERCURY_ISA_VERSION
	.align		4
        /*0034*/ 	.byte	0x03, 0x5f
        /*0036*/ 	.short	0x0101


	//----- nvinfo : EIATTR_VRC_CTA_INIT_COUNT
	.align		4
        /*0038*/ 	.byte	0x02, 0x4a
	.zero		1
	.zero		1


	//----- nvinfo : EIATTR_EXIT_INSTR_OFFSETS
	.align		4
        /*003c*/ 	.byte	0x04, 0x1c
        /*003e*/ 	.short	(.L_63 - .L_62)


	//   ....[0]....
.L_62:
        /*0040*/ 	.word	0x00000030


	//   ....[1]....
        /*0044*/ 	.word	0x00000160


	//----- nvinfo : EIATTR_CBANK_PARAM_SIZE
	.align		4
.L_63:
        /*0048*/ 	.byte	0x03, 0x19
        /*004a*/ 	.short	0x0010


	//----- nvinfo : EIATTR_PARAM_CBANK
	.align		4
        /*004c*/ 	.byte	0x04, 0x0a
        /*004e*/ 	.short	(.L_65 - .L_64)
	.align		4
.L_64:
        /*0050*/ 	.word	index@(.nv.constant0._Z16kernel_update_b1PdPKd)
        /*0054*/ 	.short	0x0380
        /*0056*/ 	.short	0x0010


	//----- nvinfo : EIATTR_SW_WAR
	.align		4
.L_65:
        /*0058*/ 	.byte	0x04, 0x36
        /*005a*/ 	.short	(.L_67 - .L_66)
.L_66:
        /*005c*/ 	.word	0x00000008
.L_67:


//--------------------- .nv.info._Z16kernel_update_b2PdPKd --------------------------
	.section	.nv.info._Z16kernel_update_b2PdPKd,"",@"SHT_CUDA_INFO"
	.sectionflags	@""
	.align	4


	//----- nvinfo : EIATTR_CUDA_API_VERSION
	.align		4
        /*0000*/ 	.byte	0x04, 0x37
        /*0002*/ 	.short	(.L_69 - .L_68)
.L_68:
        /*0004*/ 	.word	0x00000082


	//----- nvinfo : EIATTR_KPARAM_INFO
	.align		4
.L_69:
        /*0008*/ 	.byte	0x04, 0x17
        /*000a*/ 	.short	(.L_71 - .L_70)
.L_70:
        /*000c*/ 	.word	0x00000000
        /*0010*/ 	.short	0x0001
        /*0012*/ 	.short	0x0008
        /*0014*/ 	.byte	0x00, 0xf5, 0x21, 0x00


	//----- nvinfo : EIATTR_KPARAM_INFO
	.align		4
.L_71:
        /*0018*/ 	.byte	0x04, 0x17
        /*001a*/ 	.short	(.L_73 - .L_72)
.L_72:
        /*001c*/ 	.word	0x00000000
        /*0020*/ 	.short	0x0000
        /*0022*/ 	.short	0x0000
        /*0024*/ 	.byte	0x00, 0xf5, 0x21, 0x00


	//----- nvinfo : EIATTR_SPARSE_MMA_MASK
	.align		4
.L_73:
        /*0028*/ 	.byte	0x03, 0x50
        /*002a*/ 	.short	0x0000


	//----- nvinfo : EIATTR_MAXREG_COUNT
	.align		4
        /*002c*/ 	.byte	0x03, 0x1b
        /*002e*/ 	.short	0x00ff


	//----- nvinfo : EIATTR_NUM_BARRIERS
	.align		4
        /*0030*/ 	.byte	0x02, 0x4c
        /*0032*/ 	.byte	0x01
	.zero		1


	//----- nvinfo : EIATTR_MERCURY_ISA_VERSION
	.align		4
        /*0034*/ 	.byte	0x03, 0x5f
        /*0036*/ 	.short	0x0101


	//----- nvinfo : EIATTR_VRC_CTA_INIT_COUNT
	.align		4
        /*0038*/ 	.byte	0x02, 0x4a
	.zero		1
	.zero		1


	//----- nvinfo : EIATTR_EXIT_INSTR_OFFSETS
	.align		4
        /*003c*/ 	.byte	0x04, 0x1c
        /*003e*/ 	.short	(.L_75 - .L_74)


	//   ....[0]....
.L_74:
        /*0040*/ 	.word	0x00000030


	//   ....[1]....
        /*0044*/ 	.word	0x00000160


	//----- nvinfo : EIATTR_CBANK_PARAM_SIZE
	.align		4
.L_75:
        /*0048*/ 	.byte	0x03, 0x19
        /*004a*/ 	.short	0x0010


	//----- nvinfo : EIATTR_PARAM_CBANK
	.align		4
        /*004c*/ 	.byte	0x04, 0x0a
        /*004e*/ 	.short	(.L_77 - .L_76)
	.align		4
.L_76:
        /*0050*/ 	.word	index@(.nv.constant0._Z16kernel_update_b2PdPKd)
        /*0054*/ 	.short	0x0380
        /*0056*/ 	.short	0x0010


	//----- nvinfo : EIATTR_SW_WAR
	.align		4
.L_77:
        /*0058*/ 	.byte	0x04, 0x36
        /*005a*/ 	.short	(.L_79 - .L_78)
.L_78:
        /*005c*/ 	.word	0x00000008
.L_79:


//--------------------- .nv.info._Z16kernel_update_W1PdPKdS1_ --------------------------
	.section	.nv.info._Z16kernel_update_W1PdPKdS1_,"",@"SHT_CUDA_INFO"
	.sectionflags	@""
	.align	4


	//----- nvinfo : EIATTR_CUDA_API_VERSION
	.align		4
        /*0000*/ 	.byte	0x04, 0x37
        /*0002*/ 	.short	(.L_81 - .L_80)
.L_80:
        /*0004*/ 	.word	0x00000082


	//----- nvinfo : EIATTR_KPARAM_INFO
	.align		4
.L_81:
        /*0008*/ 	.byte	0x04, 0x17
        /*000a*/ 	.short	(.L_83 - .L_82)
.L_82:
        /*000c*/ 	.word	0x00000000
        /*0010*/ 	.short	0x0002
        /*0012*/ 	.short	0x0010
        /*0014*/ 	.byte	0x00, 0xf5, 0x21, 0x00


	//----- nvinfo : EIATTR_KPARAM_INFO
	.align		4
.L_83:
        /*0018*/ 	.byte	0x04, 0x17
        /*001a*/ 	.short	(.L_85 - .L_84)
.L_84:
        /*001c*/ 	.word	0x00000000
        /*0020*/ 	.short	0x0001
        /*0022*/ 	.short	0x0008
        /*0024*/ 	.byte	0x00, 0xf5, 0x21, 0x00


	//----- nvinfo : EIATTR_KPARAM_INFO
	.align		4
.L_85:
        /*0028*/ 	.byte	0x04, 0x17
        /*002a*/ 	.short	(.L_87 - .L_86)
.L_86:
        /*002c*/ 	.word	0x00000000
        /*0030*/ 	.short	0x0000
        /*0032*/ 	.short	0x0000
        /*0034*/ 	.byte	0x00, 0xf5, 0x21, 0x00


	//----- nvinfo : EIATTR_SPARSE_MMA_MASK
	.align		4
.L_87:
        /*0038*/ 	.byte	0x03, 0x50
        /*003a*/ 	.short	0x0000


	//----- nvinfo : EIATTR_MAXREG_COUNT
	.align		4
        /*003c*/ 	.byte	0x03, 0x1b
        /*003e*/ 	.short	0x00ff


	//----- nvinfo : EIATTR_NUM_BARRIERS
	.align		4
        /*0040*/ 	.byte	0x02, 0x4c
        /*0042*/ 	.byte	0x01
	.zero		1


	//----- nvinfo : EIATTR_MERCURY_ISA_VERSION
	.align		4
        /*0044*/ 	.byte	0x03, 0x5f
        /*0046*/ 	.short	0x0101


	//----- nvinfo : EIATTR_VRC_CTA_INIT_COUNT
	.align		4
        /*0048*/ 	.byte	0x02, 0x4a
	.zero		1
	.zero		1


	//----- nvinfo : EIATTR_EXIT_INSTR_OFFSETS
	.align		4
        /*004c*/ 	.byte	0x04, 0x1c
        /*004e*/ 	.short	(.L_89 - .L_88)


	//   ....[0]....
.L_88:
        /*0050*/ 	.word	0x000001f0


	//   ....[1]....
        /*0054*/ 	.word	0x000002b0


	//----- nvinfo : EIATTR_CBANK_PARAM_SIZE
	.align		4
.L_89:
        /*0058*/ 	.byte	0x03, 0x19
        /*005a*/ 	.short	0x0018


	//----- nvinfo : EIATTR_PARAM_CBANK
	.align		4
        /*005c*/ 	.byte	0x04, 0x0a
        /*005e*/ 	.short	(.L_91 - .L_90)
	.align		4
.L_90:
        /*0060*/ 	.word	index@(.nv.constant0._Z16kernel_update_W1PdPKdS1_)
        /*0064*/ 	.short	0x0380
        /*0066*/ 	.short	0x0018


	//----- nvinfo : EIATTR_SW_WAR
	.align		4
.L_91:
        /*0068*/ 	.byte	0x04, 0x36
        /*006a*/ 	.short	(.L_93 - .L_92)
.L_92:
        /*006c*/ 	.word	0x00000008
.L_93:


//--------------------- .nv.info._Z16kernel_update_W2PdPKdS1_ --------------------------
	.section	.nv.info._Z16kernel_update_W2PdPKdS1_,"",@"SHT_CUDA_INFO"
	.sectionflags	@""
	.align	4


	//----- nvinfo : EIATTR_CUDA_API_VERSION
	.align		4
        /*0000*/ 	.byte	0x04, 0x37
        /*0002*/ 	.short	(.L_95 - .L_94)
.L_94:
        /*0004*/ 	.word	0x00000082


	//----- nvinfo : EIATTR_KPARAM_INFO
	.align		4
.L_95:
        /*0008*/ 	.byte	0x04, 0x17
        /*000a*/ 	.short	(.L_97 - .L_96)
.L_96:
        /*000c*/ 	.word	0x00000000
        /*0010*/ 	.short	0x0002
        /*0012*/ 	.short	0x0010
        /*0014*/ 	.byte	0x00, 0xf5, 0x21, 0x00


	//----- nvinfo : EIATTR_KPARAM_INFO
	.align		4
.L_97:
        /*0018*/ 	.byte	0x04, 0x17
        /*001a*/ 	.short	(.L_99 - .L_98)
.L_98:
        /*001c*/ 	.word	0x00000000
        /*0020*/ 	.short	0x0001
        /*0022*/ 	.short	0x0008
        /*0024*/ 	.byte	0x00, 0xf5, 0x21, 0x00


	//----- nvinfo : EIATTR_KPARAM_INFO
	.align		4
.L_99:
        /*0028*/ 	.byte	0x04, 0x17
        /*002a*/ 	.short	(.L_101 - .L_100)
.L_100:
        /*002c*/ 	.word	0x00000000
        /*0030*/ 	.short	0x0000
        /*0032*/ 	.short	0x0000
        /*0034*/ 	.byte	0x00, 0xf5, 0x21, 0x00


	//----- nvinfo : EIATTR_SPARSE_MMA_MASK
	.align		4
.L_101:
        /*0038*/ 	.byte	0x03, 0x50
        /*003a*/ 	.short	0x0000


	//----- nvinfo : EIATTR_MAXREG_COUNT
	.align		4
        /*003c*/ 	.byte	0x03, 0x1b
        /*003e*/ 	.short	0x00ff


	//----- nvinfo : EIATTR_NUM_BARRIERS
	.align		4
        /*0040*/ 	.byte	0x02, 0x4c
        /*0042*/ 	.byte	0x01
	.zero		1


	//----- nvinfo : EIATTR_MERCURY_ISA_VERSION
	.align		4
        /*0044*/ 	.byte	0x03, 0x5f
        /*0046*/ 	.short	0x0101


	//----- nvinfo : EIATTR_VRC_CTA_INIT_COUNT
	.align		4
        /*0048*/ 	.byte	0x02, 0x4a
	.zero		1
	.zero		1


	//----- nvinfo : EIATTR_EXIT_INSTR_OFFSETS
	.align		4
        /*004c*/ 	.byte	0x04, 0x1c
        /*004e*/ 	.short	(.L_103 - .L_102)


	//   ....[0]....
.L_102:
        /*0050*/ 	.word	0x000001f0


	//   ....[1]....
        /*0054*/ 	.word	0x000002b0


	//----- nvinfo : EIATTR_CBANK_PARAM_SIZE
	.align		4
.L_103:
        /*0058*/ 	.byte	0x03, 0x19
        /*005a*/ 	.short	0x0018


	//----- nvinfo : EIATTR_PARAM_CBANK
	.align		4
        /*005c*/ 	.byte	0x04, 0x0a
        /*005e*/ 	.short	(.L_105 - .L_104)
	.align		4
.L_104:
        /*0060*/ 	.word	index@(.nv.constant0._Z16kernel_update_W2PdPKdS1_)
        /*0064*/ 	.short	0x0380
        /*0066*/ 	.short	0x0018


	//----- nvinfo : EIATTR_SW_WAR
	.align		4
.L_105:
        /*0068*/ 	.byte	0x04, 0x36
        /*006a*/ 	.short	(.L_107 - .L_106)
.L_106:
        /*006c*/ 	.word	0x00000008
.L_107:


//--------------------- .nv.info._Z26kernel_compute_hidden_gradPKdS0_S0_Pd --------------------------
	.section	.nv.info._Z26kernel_compute_hidden_gradPKdS0_S0_Pd,"",@"SHT_CUDA_INFO"
	.sectionflags	@""
	.align	4


	//----- nvinfo : EIATTR_CUDA_API_VERSION
	.align		4
        /*0000*/ 	.byte	0x04, 0x37
        /*0002*/ 	.short	(.L_109 - .L_108)
.L_108:
        /*0004*/ 	.word	0x00000082


	//----- nvinfo : EIATTR_KPARAM_INFO
	.align		4
.L_109:
        /*0008*/ 	.byte	0x04, 0x17
        /*000a*/ 	.short	(.L_111 - .L_110)
.L_110:
        /*000c*/ 	.word	0x00000000
        /*0010*/ 	.short	0x0003
        /*0012*/ 	.short	0x0018
        /*0014*/ 	.byte	0x00, 0xf5, 0x21, 0x00


	//----- nvinfo : EIATTR_KPARAM_INFO
	.align		4
.L_111:
        /*0018*/ 	.byte	0x04, 0x17
        /*001a*/ 	.short	(.L_113 - .L_112)
.L_112:
        /*001c*/ 	.word	0x00000000
        /*0020*/ 	.short	0x0002
        /*0022*/ 	.short	0x0010
        /*0024*/ 	.byte	0x00, 0xf5, 0x21, 0x00


	//----- nvinfo : EIATTR_KPARAM_INFO
	.align		4
.L_113:
        /*0028*/ 	.byte	0x04, 0x17
        /*002a*/ 	.short	(.L_115 - .L_114)
.L_114:
        /*002c*/ 	.word	0x00000000
        /*0030*/ 	.short	0x0001
        /*0032*/ 	.short	0x0008
        /*0034*/ 	.byte	0x00, 0xf5, 0x21, 0x00


	//----- nvinfo : EIATTR_KPARAM_INFO
	.align		4
.L_115:
        /*0038*/ 	.byte	0x04, 0x17
        /*003a*/ 	.short	(.L_117 - .L_116)
.L_116:
        /*003c*/ 	.word	0x00000000
        /*0040*/ 	.short	0x0000
        /*0042*/ 	.short	0x0000
        /*0044*/ 	.byte	0x00, 0xf5, 0x21, 0x00


	//----- nvinfo : EIATTR_SPARSE_MMA_MASK
	.align		4
.L_117:
        /*0048*/ 	.byte	0x03, 0x50
        /*004a*/ 	.short	0x0000


	//----- nvinfo : EIATTR_MAXREG_COUNT
	.align		4
        /*004c*/ 	.byte	0x03, 0x1b
        /*004e*/ 	.short	0x00ff


	//----- nvinfo : EIATTR_NUM_BARRIERS
	.align		4
        /*0050*/ 	.byte	0x02, 0x4c
        /*0052*/ 	.byte	0x01
	.zero		1


	//----- nvinfo : EIATTR_MERCURY_ISA_VERSION
	.align		4
        /*0054*/ 	.byte	0x03, 0x5f
        /*0056*/ 	.short	0x0101


	//----- nvinfo : EIATTR_VRC_CTA_INIT_COUNT
	.align		4
        /*0058*/ 	.byte	0x02, 0x4a
	.zero		1
	.zero		1


	//----- nvinfo : EIATTR_EXIT_INSTR_OFFSETS
	.align		4
        /*005c*/ 	.byte	0x04, 0x1c
        /*005e*/ 	.short	(.L_119 - .L_118)


	//   ....[0]....
.L_118:
        /*0060*/ 	.word	0x00000110


	//   ....[1]....
        /*0064*/ 	.word	0x000003a0


	//----- nvinfo : EIATTR_CBANK_PARAM_SIZE
	.align		4
.L_119:
        /*0068*/ 	.byte	0x03, 0x19
        /*006a*/ 	.short	0x0020


	//----- nvinfo : EIATTR_PARAM_CBANK
	.align		4
        /*006c*/ 	.byte	0x04, 0x0a
        /*006e*/ 	.short	(.L_121 - .L_120)
	.align		4
.L_120:
        /*0070*/ 	.word	index@(.nv.constant0._Z26kernel_compute_hidden_gradPKdS0_S0_Pd)
        /*0074*/ 	.short	0x0380
        /*0076*/ 	.short	0x0020


	//----- nvinfo : EIATTR_SW_WAR
	.align		4
.L_121:
        /*0078*/ 	.byte	0x04, 0x36
        /*007a*/ 	.short	(.L_123 - .L_122)
.L_122:
        /*007c*/ 	.word	0x00000008
.L_123:


//--------------------- .nv.info._Z26kernel_compute_output_gradPKdS0_Pd --------------------------
	.section	.nv.info._Z26kernel_compute_output_gradPKdS0_Pd,"",@"SHT_CUDA_INFO"
	.sectionflags	@""
	.align	4


	//----- nvinfo : EIATTR_CUDA_API_VERSION
	.align		4
        /*0000*/ 	.byte	0x04, 0x37
        /*0002*/ 	.short	(.L_125 - .L_124)
.L_124:
        /*0004*/ 	.word	0x00000082


	//----- nvinfo : EIATTR_KPARAM_INFO
	.align		4
.L_125:
        /*0008*/ 	.byte	0x04, 0x17
        /*000a*/ 	.short	(.L_127 - .L_126)
.L_126:
        /*000c*/ 	.word	0x00000000
        /*0010*/ 	.short	0x0002
        /*0012*/ 	.short	0x0010
        /*0014*/ 	.byte	0x00, 0xf5, 0x21, 0x00


	//----- nvinfo : EIATTR_KPARAM_INFO
	.align		4
.L_127:
        /*0018*/ 	.byte	0x04, 0x17
        /*001a*/ 	.short	(.L_129 - .L_128)
.L_128:
        /*001c*/ 	.word	0x00000000
        /*0020*/ 	.short	0x0001
        /*0022*/ 	.short	0x0008
        /*0024*/ 	.byte	0x00, 0xf5, 0x21, 0x00


	//----- nvinfo : EIATTR_KPARAM_INFO
	.align		4
.L_129:
        /*0028*/ 	.byte	0x04, 0x17
        /*002a*/ 	.short	(.L_131 - .L_130)
.L_130:
        /*002c*/ 	.word	0x00000000
        /*0030*/ 	.short	0x0000
        /*0032*/ 	.short	0x0000
        /*0034*/ 	.byte	0x00, 0xf5, 0x21, 0x00


	//----- nvinfo : EIATTR_SPARSE_MMA_MASK
	.align		4
.L_131:
        /*0038*/ 	.byte	0x03, 0x50
        /*003a*/ 	.short	0x0000


	//----- nvinfo : EIATTR_MAXREG_COUNT
	.align		4
        /*003c*/ 	.byte	0x03, 0x1b
        /*003e*/ 	.short	0x00ff


	//----- nvinfo : EIATTR_NUM_BARRIERS
	.align		4
        /*0040*/ 	.byte	0x02, 0x4c
        /*0042*/ 	.byte	0x01
	.zero		1


	//----- nvinfo : EIATTR_MERCURY_ISA_VERSION
	.align		4
        /*0044*/ 	.byte	0x03, 0x5f
        /*0046*/ 	.short	0x0101


	//----- nvinfo : EIATTR_VRC_CTA_INIT_COUNT
	.align		4
        /*0048*/ 	.byte	0x02, 0x4a
	.zero		1
	.zero		1


	//----- nvinfo : EIATTR_EXIT_INSTR_OFFSETS
	.align		4
        /*004c*/ 	.byte	0x04, 0x1c
        /*004e*/ 	.short	(.L_133 - .L_132)


	//   ....[0]....
.L_132:
        /*0050*/ 	.word	0x00000140


	//   ....[1]....
        /*0054*/ 	.word	0x000001b0


	//----- nvinfo : EIATTR_CBANK_PARAM_SIZE
	.align		4
.L_133:
        /*0058*/ 	.byte	0x03, 0x19
        /*005a*/ 	.short	0x0018


	//----- nvinfo : EIATTR_PARAM_CBANK
	.align		4
        /*005c*/ 	.byte	0x04, 0x0a
        /*005e*/ 	.short	(.L_135 - .L_134)
	.align		4
.L_134:
        /*0060*/ 	.word	index@(.nv.constant0._Z26kernel_compute_output_gradPKdS0_Pd)
        /*0064*/ 	.short	0x0380
        /*0066*/ 	.short	0x0018


	//----- nvinfo : EIATTR_SW_WAR
	.align		4
.L_135:
        /*0068*/ 	.byte	0x04, 0x36
        /*006a*/ 	.short	(.L_137 - .L_136)
.L_136:
        /*006c*/ 	.word	0x00000008
.L_137:


//--------------------- .nv.info._Z13softmaxkernelPd --------------------------
	.section	.nv.info._Z13softmaxkernelPd,"",@"SHT_CUDA_INFO"
	.sectionflags	@""
	.align	4


	//----- nvinfo : EIATTR_CUDA_API_VERSION
	.align		4
        /*0000*/ 	.byte	0x04, 0x37
        /*0002*/ 	.short	(.L_139 - .L_138)
.L_138:
        /*0004*/ 	.word	0x00000082


	//----- nvinfo : EIATTR_KPARAM_INFO
	.align		4
.L_139:
        /*0008*/ 	.byte	0x04, 0x17
        /*000a*/ 	.short	(.L_141 - .L_140)
.L_140:
        /*000c*/ 	.word	0x00000000
        /*0010*/ 	.short	0x0000
        /*0012*/ 	.short	0x0000
        /*0014*/ 	.byte	0x00, 0xf5, 0x21, 0x00


	//----- nvinfo : EIATTR_SPARSE_MMA_MASK
	.align		4
.L_141:
        /*0018*/ 	.byte	0x03, 0x50
        /*001a*/ 	.short	0x0000


	//----- nvinfo : EIATTR_MAXREG_COUNT
	.align		4
        /*001c*/ 	.byte	0x03, 0x1b
        /*001e*/ 	.short	0x00ff


	//----- nvinfo : EIATTR_NUM_BARRIERS
	.align		4
        /*0020*/ 	.byte	0x02, 0x4c
        /*0022*/ 	.byte	0x01
	.zero		1


	//----- nvinfo : EIATTR_MERCURY_ISA_VERSION
	.align		4
        /*0024*/ 	.byte	0x03, 0x5f
        /*0026*/ 	.short	0x0101


	//----- nvinfo : EIATTR_VRC_CTA_INIT_COUNT
	.align		4
        /*0028*/ 	.byte	0x02, 0x4a
	.zero		1
	.zero		1


	//----- nvinfo : EIATTR_EXIT_INSTR_OFFSETS
	.align		4
        /*002c*/ 	.byte	0x04, 0x1c
        /*002e*/ 	.short	(.L_143 - .L_142)


	//   ....[0]....
.L_142:
        /*0030*/ 	.word	0x000004c0


	//   ....[1]....
        /*0034*/ 	.word	0x00001450


	//----- nvinfo : EIATTR_CRS_STACK_SIZE
	.align		4
.L_143:
        /*0038*/ 	.byte	0x04, 0x1e
        /*003a*/ 	.short	(.L_145 - .L_144)
.L_144:
        /*003c*/ 	.word	0x00000000


	//----- nvinfo : EIATTR_CBANK_PARAM_SIZE
	.align		4
.L_145:
        /*0040*/ 	.byte	0x03, 0x19
        /*0042*/ 	.short	0x0008


	//----- nvinfo : EIATTR_PARAM_CBANK
	.align		4
        /*0044*/ 	.byte	0x04, 0x0a
        /*0046*/ 	.short	(.L_147 - .L_146)
	.align		4
.L_146:
        /*0048*/ 	.word	index@(.nv.constant0._Z13softmaxkernelPd)
        /*004c*/ 	.short	0x0380
        /*004e*/ 	.short	0x0008


	//----- nvinfo : EIATTR_SW_WAR
	.align		4
.L_147:
        /*0050*/ 	.byte	0x04, 0x36
        /*0052*/ 	.short	(.L_149 - .L_148)
.L_148:
        /*0054*/ 	.word	0x00000008
.L_149:


//--------------------- .nv.info._Z21kernel_forward_outputPKdS0_S0_Pd --------------------------
	.section	.nv.info._Z21kernel_forward_outputPKdS0_S0_Pd,"",@"SHT_CUDA_INFO"
	.sectionflags	@""
	.align	4


	//----- nvinfo : EIATTR_CUDA_API_VERSION
	.align		4
        /*0000*/ 	.byte	0x04, 0x37
        /*0002*/ 	.short	(.L_151 - .L_150)
.L_150:
        /*0004*/ 	.word	0x00000082


	//----- nvinfo : EIATTR_KPARAM_INFO
	.align		4
.L_151:
        /*0008*/ 	.byte	0x04, 0x17
        /*000a*/ 	.short	(.L_153 - .L_152)
.L_152:
        /*000c*/ 	.word	0x00000000
        /*0010*/ 	.short	0x0003
        /*0012*/ 	.short	0x0018
        /*0014*/ 	.byte	0x00, 0xf5, 0x21, 0x00


	//----- nvinfo : EIATTR_KPARAM_INFO
	.align		4
.L_153:
        /*0018*/ 	.byte	0x04, 0x17
        /*001a*/ 	.short	(.L_155 - .L_154)
.L_154:
        /*001c*/ 	.word	0x00000000
        /*0020*/ 	.short	0x0002
        /*0022*/ 	.short	0x0010
        /*0024*/ 	.byte	0x00, 0xf5, 0x21, 0x00


	//----- nvinfo : EIATTR_KPARAM_INFO
	.align		4
.L_155:
        /*0028*/ 	.byte	0x04, 0x17
        /*002a*/ 	.short	(.L_157 - .L_156)
.L_156:
        /*002c*/ 	.word	0x00000000
        /*0030*/ 	.short	0x0001
        /*0032*/ 	.short	0x0008
        /*0034*/ 	.byte	0x00, 0xf5, 0x21, 0x00


	//----- nvinfo : EIATTR_KPARAM_INFO
	.align		4
.L_157:
        /*0038*/ 	.byte	0x04, 0x17
        /*003a*/ 	.short	(.L_159 - .L_158)
.L_158:
        /*003c*/ 	.word	0x00000000
        /*0040*/ 	.short	0x0000
        /*0042*/ 	.short	0x0000
        /*0044*/ 	.byte	0x00, 0xf5, 0x21, 0x00


	//----- nvinfo : EIATTR_SPARSE_MMA_MASK
	.align		4
.L_159:
        /*0048*/ 	.byte	0x03, 0x50
        /*004a*/ 	.short	0x0000


	//----- nvinfo : EIATTR_MAXREG_COUNT
	.align		4
        /*004c*/ 	.byte	0x03, 0x1b
        /*004e*/ 	.short	0x00ff


	//----- nvinfo : EIATTR_MERCURY_ISA_VERSION
	.align		4
        /*0050*/ 	.byte	0x03, 0x5f
        /*0052*/ 	.short	0x0101


	//----- nvinfo : EIATTR_VRC_CTA_INIT_COUNT
	.align		4
        /*0054*/ 	.byte	0x02, 0x4a
	.zero		1
	.zero		1


	//----- nvinfo : EIATTR_EXIT_INSTR_OFFSETS
	.align		4
        /*0058*/ 	.byte	0x04, 0x1c
        /*005a*/ 	.short	(.L_161 - .L_160)


	//   ....[0]....
.L_160:
        /*005c*/ 	.word	0x00000060


	//   ....[1]....
        /*0060*/ 	.word	0x00000530


	//----- nvinfo : EIATTR_CBANK_PARAM_SIZE
	.align		4
.L_161:
        /*0064*/ 	.byte	0x03, 0x19
        /*0066*/ 	.short	0x0020


	//----- nvinfo : EIATTR_PARAM_CBANK
	.align		4
        /*0068*/ 	.byte	0x04, 0x0a
        /*006a*/ 	.short	(.L_163 - .L_162)
	.align		4
.L_162:
        /*006c*/ 	.word	index@(.nv.constant0._Z21kernel_forward_outputPKdS0_S0_Pd)
        /*0070*/ 	.short	0x0380
        /*0072*/ 	.short	0x0020


	//----- nvinfo : EIATTR_SW_WAR
	.align		4
.L_163:
        /*0074*/ 	.byte	0x04, 0x36
        /*0076*/ 	.short	(.L_165 - .L_164)
.L_164:
        /*0078*/ 	.word	0x00000008
.L_165:


//--------------------- .nv.info._Z21kernel_forward_hiddenPKdS0_S0_Pd --------------------------
	.section	.nv.info._Z21kernel_forward_hiddenPKdS0_S0_Pd,"",@"SHT_CUDA_INFO"
	.sectionflags	@""
	.align	4


	//----- nvinfo : EIATTR_CUDA_API_VERSION
	.align		4
        /*0000*/ 	.byte	0x04, 0x37
        /*0002*/ 	.short	(.L_167 - .L_166)
.L_166:
        /*0004*/ 	.word	0x00000082


	//----- nvinfo : EIATTR_KPARAM_INFO
	.align		4
.L_167:
        /*0008*/ 	.byte	0x04, 0x17
        /*000a*/ 	.short	(.L_169 - .L_168)
.L_168:
        /*000c*/ 	.word	0x00000000
        /*0010*/ 	.short	0x0003
        /*0012*/ 	.short	0x0018
        /*0014*/ 	.byte	0x00, 0xf5, 0x21, 0x00


	//----- nvinfo : EIATTR_KPARAM_INFO
	.align		4
.L_169:
        /*0018*/ 	.byte	0x04, 0x17
        /*001a*/ 	.short	(.L_171 - .L_170)
.L_170:
        /*001c*/ 	.word	0x00000000
        /*0020*/ 	.short	0x0002
        /*0022*/ 	.short	0x0010
        /*0024*/ 	.byte	0x00, 0xf5, 0x21, 0x00


	//----- nvinfo : EIATTR_KPARAM_INFO
	.align		4
.L_171:
        /*0028*/ 	.byte	0x04, 0x17
        /*002a*/ 	.short	(.L_173 - .L_172)
.L_172:
        /*002c*/ 	.word	0x00000000
        /*0030*/ 	.short	0x0001
        /*0032*/ 	.short	0x0008
        /*0034*/ 	.byte	0x00, 0xf5, 0x21, 0x00


	//----- nvinfo : EIATTR_KPARAM_INFO
	.align		4
.L_173:
        /*0038*/ 	.byte	0x04, 0x17
        /*003a*/ 	.short	(.L_175 - .L_174)
.L_174:
        /*003c*/ 	.word	0x00000000
        /*0040*/ 	.short	0x0000
        /*0042*/ 	.short	0x0000
        /*0044*/ 	.byte	0x00, 0xf5, 0x21, 0x00


	//----- nvinfo : EIATTR_SPARSE_MMA_MASK
	.align		4
.L_175:
        /*0048*/ 	.byte	0x03, 0x50
        /*004a*/ 	.short	0x0000


	//----- nvinfo : EIATTR_MAXREG_COUNT
	.align		4
        /*004c*/ 	.byte	0x03, 0x1b
        /*004e*/ 	.short	0x00ff


	//----- nvinfo : EIATTR_MERCURY_ISA_VERSION
	.align		4
        /*0050*/ 	.byte	0x03, 0x5f
        /*0052*/ 	.short	0x0101


	//----- nvinfo : EIATTR_VRC_CTA_INIT_COUNT
	.align		4
        /*0054*/ 	.byte	0x02, 0x4a
	.zero		1
	.zero		1


	//----- nvinfo : EIATTR_EXIT_INSTR_OFFSETS
	.align		4
        /*0058*/ 	.byte	0x04, 0x1c
        /*005a*/ 	.short	(.L_177 - .L_176)


	//   ....[0]....
.L_176:
        /*005c*/ 	.word	0x00000060


	//   ....[1]....
        /*0060*/ 	.word	0x000005a0


	//----- nvinfo : EIATTR_CBANK_PARAM_SIZE
	.align		4
.L_177:
        /*0064*/ 	.byte	0x03, 0x19
        /*0066*/ 	.short	0x0020


	//----- nvinfo : EIATTR_PARAM_CBANK
	.align		4
        /*0068*/ 	.byte	0x04, 0x0a
        /*006a*/ 	.short	(.L_179 - .L_178)
	.align		4
.L_178:
        /*006c*/ 	.word	index@(.nv.constant0._Z21kernel_forward_hiddenPKdS0_S0_Pd)
        /*0070*/ 	.short	0x0380
        /*0072*/ 	.short	0x0020


	//----- nvinfo : EIATTR_SW_WAR
	.align		4
.L_179:
        /*0074*/ 	.byte	0x04, 0x36
        /*0076*/ 	.short	(.L_181 - .L_180)
.L_180:
        /*0078*/ 	.word	0x00000008
.L_181:


//--------------------- .nv.callgraph             --------------------------
	.section	.nv.callgraph,"",@"SHT_CUDA_CALLGRAPH"
	.align	4
	.sectionentsize	8
	.align		4
        /*0000*/ 	.word	0x00000000
	.align		4
        /*0004*/ 	.word	0xffffffff
	.align		4
        /*0008*/ 	.word	0x00000000
	.align		4
        /*000c*/ 	.word	0xfffffffe
	.align		4
        /*0010*/ 	.word	0x00000000
	.align		4
        /*0014*/ 	.word	0xfffffffd
	.align		4
        /*0018*/ 	.word	0x00000000
	.align		4
        /*001c*/ 	.word	0xfffffffc


//--------------------- .text._Z16kernel_update_b1PdPKd --------------------------
	.section	.text._Z16kernel_update_b1PdPKd,"ax",@progbits
	.align	128
        .global         _Z16kernel_update_b1PdPKd
        .type           _Z16kernel_update_b1PdPKd,@function
        .size           _Z16kernel_update_b1PdPKd,(.L_x_31 - _Z16kernel_update_b1PdPKd)
        .other          _Z16kernel_update_b1PdPKd,@"STO_CUDA_ENTRY STV_DEFAULT"
_Z16kernel_update_b1PdPKd:
.text._Z16kernel_update_b1PdPKd:
[----:B------:R-:W-:Y:S01]  /*0000*/  LDC R1, c[0x0][0x37c] ;  /* 0x0000df00ff017b82 */ /* 0x000fe20000000800 */
[----:B------:R-:W0:Y:S02]  /*0010*/  S2R R5, SR_TID.X ;  /* 0x0000000000057919 */ /* 0x000e240000002100 */
[----:B0-----:R-:W-:-:S13]  /*0020*/  ISETP.GT.U32.AND P0, PT, R5, 0x7f, PT ;  /* 0x0000007f0500780c */ /* 0x001fda0003f04070 */
[----:B------:R-:W-:Y:S05]  /*0030*/  @P0 EXIT ;  /* 0x000000000000094d */ /* 0x000fea0003800000 */
[----:B------:R-:W0:Y:S01]  /*0040*/  LDC.64 R2, c[0x0][0x388] ;  /* 0x0000e200ff027b82 */ /* 0x000e220000000a00 */
[----:B------:R-:W1:Y:S07]  /*0050*/  LDCU.64 UR6, c[0x0][0x358] ;  /* 0x00006b00ff0677ac */ /* 0x000e6e0008000a00 */
[----:B------:R-:W2:Y:S08]  /*0060*/  S2UR UR5, SR_CgaCtaId ;  /* 0x00000000000579c3 */ /* 0x000eb00000008800 */
[----:B------:R-:W3:Y:S01]  /*0070*/  LDC.64 R6, c[0x0][0x380] ;  /* 0x0000e000ff067b82 */ /* 0x000ee20000000a00 */
[----:B0-----:R-:W-:-:S06]  /*0080*/  IMAD.WIDE.U32 R2, R5, 0x8, R2 ;  /* 0x0000000805027825 */ /* 0x001fcc00078e0002 */
[----:B-1----:R-:W4:Y:S01]  /*0090*/  LDG.E.64 R2, desc[UR6][R2.64] ;  /* 0x0000000602027981 */ /* 0x002f22000c1e1b00 */
[----:B------:R-:W-:Y:S02]  /*00a0*/  UMOV UR4, 0x400 ;  /* 0x0000040000047882 */ /* 0x000fe40000000000 */
[----:B--2---:R-:W-:-:S06]  /*00b0*/  ULEA UR4, UR5, UR4, 0x18 ;  /* 0x0000000405047291 */ /* 0x004fcc000f8ec0ff */
[C---:B------:R-:W-:Y:S01]  /*00c0*/  LEA R11, R5.reuse, UR4, 0x3 ;  /* 0x00000004050b7c11 */ /* 0x040fe2000f8e18ff */
[----:B---3--:R-:W-:-:S04]  /*00d0*/  IMAD.WIDE.U32 R6, R5, 0x8, R6 ;  /* 0x0000000805067825 */ /* 0x008fc800078e0006 */
[----:B----4-:R-:W-:Y:S01]  /*00e0*/  STS.64 [R11], R2 ;  /* 0x000000020b007388 */ /* 0x010fe20000000a00 */
[----:B------:R-:W-:Y:S06]  /*00f0*/  BAR.SYNC.DEFER_BLOCKING 0x0 ;  /* 0x0000000000007b1d */ /* 0x000fec0000010000 */
[----:B------:R-:W2:Y:S01]  /*0100*/  LDG.E.64 R8, desc[UR6][R6.64] ;  /* 0x0000000606087981 */ /* 0x000ea2000c1e1b00 */
[----:B------:R-:W-:Y:S01]  /*0110*/  UMOV UR4, 0x47ae147b ;  /* 0x47ae147b00047882 */ /* 0x000fe20000000000 */
[----:B------:R-:W-:Y:S02]  /*0120*/  UMOV UR5, 0x3f847ae1 ;  /* 0x3f847ae100057882 */ /* 0x000fe40000000000 */
[----:B------:R-:W2:Y:S02]  /*0130*/  LDS.64 R4, [R11] ;  /* 0x000000000b047984 */ /* 0x000ea40000000a00 */
[----:B--2---:R-:W-:-:S07]  /*0140*/  DFMA R4, R4, -UR4, R8 ;  /* 0x8000000404047c2b */ /* 0x004fce0008000008 */
[----:B------:R-:W-:Y:S01]  /*0150*/  STG.E.64 desc[UR6][R6.64], R4 ;  /* 0x0000000406007986 */ /* 0x000fe2000c101b06 */
[----:B------:R-:W-:Y:S05]  /*0160*/  EXIT ;  /* 0x000000000000794d */ /* 0x000fea0003800000 */
.L_x_0:
[----:B------:R-:W-:-:S00]  /*0170*/  BRA `(.L_x_0) ;  /* 0xfffffffc00fc7947 */ /* 0x000fc0000383ffff */
[----:B------:R-:W-:-:S00]  /*0180*/  NOP ;  /* 0x0000000000007918 */ /* 0x000fc00000000000 */
[----:B------:R-:W-:-:S00]  /*0190*/  NOP ;  /* 0x0000000000007918 */ /* 0x000fc00000000000 */
[----:B------:R-:W-:-:S00]  /*01a0*/  NOP ;  /* 0x0000000000007918 */ /* 0x000fc00000000000 */
[----:B------:R-:W-:-:S00]  /*01b0*/  NOP ;  /* 0x0000000000007918 */ /* 0x000fc00000000000 */
[----:B------:R-:W-:-:S00]  /*01c0*/  NOP ;  /* 0x0000000000007918 */ /* 0x000fc00000000000 */
[----:B------:R-:W-:-:S00]  /*01d0*/  NOP ;  /* 0x0000000000007918 */ /* 0x000fc00000000000 */
[----:B------:R-:W-:-:S00]  /*01e0*/  NOP ;  /* 0x0000000000007918 */ /* 0x000fc00000000000 */
[----:B------:R-:W-:-:S00]  /*01f0*/  NOP ;  /* 0x0000000000007918 */ /* 0x000fc00000000000 */
.L_x_31:


//--------------------- .text._Z16kernel_update_b2PdPKd --------------------------
	.section	.text._Z16kernel_update_b2PdPKd,"ax",@progbits
	.align	128
        .global         _Z16kernel_update_b2PdPKd
        .type           _Z16kernel_update_b2PdPKd,@function
        .size           _Z16kernel_update_b2PdPKd,(.L_x_32 - _Z16kernel_update_b2PdPKd)
        .other          _Z16kernel_update_b2PdPKd,@"STO_CUDA_ENTRY STV_DEFAULT"
_Z16kernel_update_b2PdPKd:
.text._Z16kernel_update_b2PdPKd:
        /* <DEDUP_REMOVED lines=23> */
.L_x_1:
        /* <DEDUP_REMOVED lines=9> */
.L_x_32:


//--------------------- .text._Z16kernel_update_W1PdPKdS1_ --------------------------
	.section	.text._Z16kernel_update_W1PdPKdS1_,"ax",@progbits
	.align	128
        .global         _Z16kernel_update_W1PdPKdS1_
        .type           _Z16kernel_update_W1PdPKdS1_,@function
        .size           _Z16kernel_update_W1PdPKdS1_,(.L_x_33 - _Z16kernel_update_W1PdPKdS1_)
        .other          _Z16kernel_update_W1PdPKdS1_,@"STO_CUDA_ENTRY STV_DEFAULT"
_Z16kernel_update_W1PdPKdS1_:
.text._Z16kernel_update_W1PdPKdS1_:
[----:B------:R-:W-:Y:S01]  /*0000*/  LDC R1, c[0x0][0x37c] ;  /* 0x0000df00ff017b82 */ /* 0x000fe20000000800 */
[----:B------:R-:W0:Y:S07]  /*0010*/  S2R R2, SR_TID.X ;  /* 0x0000000000027919 */ /* 0x000e2e0000002100 */
[----:B------:R-:W0:Y:S01]  /*0020*/  S2UR UR4, SR_CTAID.X ;  /* 0x00000000000479c3 */ /* 0x000e220000002500 */
[----:B------:R-:W1:Y:S01]  /*0030*/  LDCU.64 UR8, c[0x0][0x358] ;  /* 0x00006b00ff0877ac */ /* 0x000e620008000a00 */
[----:B------:R-:W2:Y:S06]  /*0040*/  S2R R3, SR_TID.Y ;  /* 0x0000000000037919 */ /* 0x000eac0000002200 */
[----:B------:R-:W0:Y:S08]  /*0050*/  LDC R9, c[0x0][0x360] ;  /* 0x0000d800ff097b82 */ /* 0x000e300000000800 */
[----:B------:R-:W3:Y:S08]  /*0060*/  S2UR UR5, SR_CTAID.Y ;  /* 0x00000000000579c3 */ /* 0x000ef00000002600 */
[----:B------:R-:W3:Y:S01]  /*0070*/  LDC R0, c[0x0][0x364] ;  /* 0x0000d900ff007b82 */ /* 0x000ee20000000800 */
[----:B0-----:R-:W-:-:S05]  /*0080*/  IMAD R9, R9, UR4, R2 ;  /* 0x0000000409097c24 */ /* 0x001fca000f8e0202 */
[----:B------:R-:W-:-:S04]  /*0090*/  ISETP.GT.AND P0, PT, R9, 0x30f, PT ;  /* 0x0000030f0900780c */ /* 0x000fc80003f04270 */
[----:B--2---:R-:W-:Y:S01]  /*00a0*/  ISETP.NE.OR P2, PT, R3, RZ, P0 ;  /* 0x000000ff0300720c */ /* 0x004fe20000745670 */
[----:B---3--:R-:W-:-:S05]  /*00b0*/  IMAD R0, R0, UR5, R3 ;  /* 0x0000000500007c24 */ /* 0x008fca000f8e0203 */
[----:B------:R-:W-:-:S04]  /*00c0*/  ISETP.GT.U32.AND P1, PT, R0, 0x7f, PT ;  /* 0x0000007f0000780c */ /* 0x000fc80003f24070 */
[----:B------:R-:W-:-:S03]  /*00d0*/  ISETP.NE.OR P1, PT, R2, RZ, P1 ;  /* 0x000000ff0200720c */ /* 0x000fc60000f25670 */
[----:B------:R-:W0:Y:S10]  /*00e0*/  @!P2 LDC.64 R2, c[0x0][0x388] ;  /* 0x0000e200ff02ab82 */ /* 0x000e340000000a00 */
[----:B------:R-:W2:Y:S01]  /*00f0*/  @!P1 LDC.64 R4, c[0x0][0x390] ;  /* 0x0000e400ff049b82 */ /* 0x000ea20000000a00 */
[----:B0-----:R-:W-:-:S06]  /*0100*/  @!P2 IMAD.WIDE R2, R9, 0x8, R2 ;  /* 0x000000080902a825 */ /* 0x001fcc00078e0202 */
[----:B-1----:R-:W3:Y:S01]  /*0110*/  @!P2 LDG.E.64 R2, desc[UR8][R2.64] ;  /* 0x000000080202a981 */ /* 0x002ee2000c1e1b00 */
[----:B--2---:R-:W-:-:S06]  /*0120*/  @!P1 IMAD.WIDE.U32 R4, R0, 0x8, R4 ;  /* 0x0000000800049825 */ /* 0x004fcc00078e0004 */
[----:B------:R-:W2:Y:S01]  /*0130*/  @!P1 LDG.E.64 R4, desc[UR8][R4.64] ;  /* 0x0000000804049981 */ /* 0x000ea2000c1e1b00 */
[----:B------:R-:W0:Y:S01]  /*0140*/  S2UR UR6, SR_CgaCtaId ;  /* 0x00000000000679c3 */ /* 0x000e220000008800 */
[----:B------:R-:W-:Y:S02]  /*0150*/  UMOV UR4, 0x400 ;  /* 0x0000040000047882 */ /* 0x000fe40000000000 */
[----:B------:R-:W-:Y:S02]  /*0160*/  UIADD3 UR5, UPT, UPT, UR4, 0x1880, URZ ;  /* 0x0000188004057890 */ /* 0x000fe4000fffe0ff */
[----:B0-----:R-:W-:Y:S02]  /*0170*/  ULEA UR4, UR6, UR4, 0x18 ;  /* 0x0000000406047291 */ /* 0x001fe4000f8ec0ff */
[----:B------:R-:W-:-:S04]  /*0180*/  ULEA UR5, UR6, UR5, 0x18 ;  /* 0x0000000506057291 */ /* 0x000fc8000f8ec0ff */
[----:B------:R-:W-:Y:S02]  /*0190*/  LEA R11, R9, UR4, 0x3 ;  /* 0x00000004090b7c11 */ /* 0x000fe4000f8e18ff */
[C---:B------:R-:W-:Y:S02]  /*01a0*/  LEA R13, R0.reuse, UR5, 0x3 ;  /* 0x00000005000d7c11 */ /* 0x040fe4000f8e18ff */
[----:B------:R-:W-:Y:S01]  /*01b0*/  ISETP.GT.U32.OR P0, PT, R0, 0x7f, P0 ;  /* 0x0000007f0000780c */ /* 0x000fe20000704470 */
[----:B---3--:R0:W-:Y:S04]  /*01c0*/  @!P2 STS.64 [R11], R2 ;  /* 0x000000020b00a388 */ /* 0x0081e80000000a00 */
[----:B--2---:R0:W-:Y:S01]  /*01d0*/  @!P1 STS.64 [R13], R4 ;  /* 0x000000040d009388 */ /* 0x0041e20000000a00 */
[----:B------:R-:W-:Y:S07]  /*01e0*/  BAR.SYNC.DEFER_BLOCKING 0x0 ;  /* 0x0000000000007b1d */ /* 0x000fee0000010000 */
[----:B------:R-:W-:Y:S05]  /*01f0*/  @P0 EXIT ;  /* 0x000000000000094d */ /* 0x000fea0003800000 */
[----:B------:R-:W1:Y:S01]  /*0200*/  LDC.64 R6, c[0x0][0x380] ;  /* 0x0000e000ff067b82 */ /* 0x000e620000000a00 */
[----:B------:R-:W-:Y:S01]  /*0210*/  IMAD R9, R0, 0x310, R9 ;  /* 0x0000031000097824 */ /* 0x000fe200078e0209 */
[----:B0-----:R-:W0:Y:S04]  /*0220*/  LDS.64 R2, [R13] ;  /* 0x000000000d027984 */ /* 0x001e280000000a00 */
[----:B------:R-:W2:Y:S01]  /*0230*/  LDS.64 R4, [R11] ;  /* 0x000000000b047984 */ /* 0x000ea20000000a00 */
[----:B-1----:R-:W-:-:S05]  /*0240*/  IMAD.WIDE R6, R9, 0x8, R6 ;  /* 0x0000000809067825 */ /* 0x002fca00078e0206 */
[----:B------:R-:W2:Y:S01]  /*0250*/  LDG.E.64 R8, desc[UR8][R6.64] ;  /* 0x0000000806087981 */ /* 0x000ea2000c1e1b00 */
[----:B------:R-:W-:Y:S01]  /*0260*/  UMOV UR4, 0x47ae147b ;  /* 0x47ae147b00047882 */ /* 0x000fe20000000000 */
[----:B------:R-:W-:Y:S02]  /*0270*/  UMOV UR5, 0x3f847ae1 ;  /* 0x3f847ae100057882 */ /* 0x000fe40000000000 */
[----:B0-----:R-:W-:-:S08]  /*0280*/  DMUL R2, R2, -UR4 ;  /* 0x8000000402027c28 */ /* 0x001fd00008000000 */
[----:B--2---:R-:W-:-:S07]  /*0290*/  DFMA R2, R2, R4, R8 ;  /* 0x000000040202722b */ /* 0x004fce0000000008 */
[----:B------:R-:W-:Y:S01]  /*02a0*/  STG.E.64 desc[UR8][R6.64], R2 ;  /* 0x0000000206007986 */ /* 0x000fe2000c101b08 */
[----:B------:R-:W-:Y:S05]  /*02b0*/  EXIT ;  /* 0x000000000000794d */ /* 0x000fea0003800000 */
.L_x_2:
        /* <DEDUP_REMOVED lines=12> */
.L_x_33:


//--------------------- .text._Z16kernel_update_W2PdPKdS1_ --------------------------
	.section	.text._Z16kernel_update_W2PdPKdS1_,"ax",@progbits
	.align	128
        .global         _Z16kernel_update_W2PdPKdS1_
        .type           _Z16kernel_update_W2PdPKdS1_,@function
        .size           _Z16kernel_update_W2PdPKdS1_,(.L_x_34 - _Z16kernel_update_W2PdPKdS1_)
        .other          _Z16kernel_update_W2PdPKdS1_,@"STO_CUDA_ENTRY STV_DEFAULT"
_Z16kernel_update_W2PdPKdS1_:
.text._Z16kernel_update_W2PdPKdS1_:
        /* <DEDUP_REMOVED lines=44> */
.L_x_3:
        /* <DEDUP_REMOVED lines=12> */
.L_x_34:


//--------------------- .text._Z26kernel_compute_hidden_gradPKdS0_S0_Pd --------------------------
	.section	.text._Z26kernel_compute_hidden_gradPKdS0_S0_Pd,"ax",@progbits
	.align	128
        .global         _Z26kernel_compute_hidden_gradPKdS0_S0_Pd
        .type           _Z26kernel_compute_hidden_gradPKdS0_S0_Pd,@function
        .size           _Z26kernel_compute_hidden_gradPKdS0_S0_Pd,(.L_x_35 - _Z26kernel_compute_hidden_gradPKdS0_S0_Pd)
        .other          _Z26kernel_compute_hidden_gradPKdS0_S0_Pd,@"STO_CUDA_ENTRY STV_DEFAULT"
_Z26kernel_compute_hidden_gradPKdS0_S0_Pd:
.text._Z26kernel_compute_hidden_gradPKdS0_S0_Pd:
[----:B------:R-:W-:Y:S01]  /*0000*/  LDC R1, c[0x0][0x37c] ;  /* 0x0000df00ff017b82 */ /* 0x000fe20000000800 */
[----:B------:R-:W0:Y:S01]  /*0010*/  S2R R7, SR_TID.X ;  /* 0x0000000000077919 */ /* 0x000e220000002100 */
[----:B------:R-:W1:Y:S01]  /*0020*/  LDCU.64 UR6, c[0x0][0x358] ;  /* 0x00006b00ff0677ac */ /* 0x000e620008000a00 */
[----:B0-----:R-:W-:-:S13]  /*0030*/  ISETP.GT.U32.AND P0, PT, R7, 0x9, PT ;  /* 0x000000090700780c */ /* 0x001fda0003f04070 */
[----:B------:R-:W0:Y:S02]  /*0040*/  @!P0 LDC.64 R2, c[0x0][0x390] ;  /* 0x0000e400ff028b82 */ /* 0x000e240000000a00 */
[----:B0-----:R-:W-:-:S06]  /*0050*/  @!P0 IMAD.WIDE.U32 R2, R7, 0x8, R2 ;  /* 0x0000000807028825 */ /* 0x001fcc00078e0002 */
[----:B-1----:R-:W2:Y:S01]  /*0060*/  @!P0 LDG.E.64.CONSTANT R2, desc[UR6][R2.64] ;  /* 0x0000000602028981 */ /* 0x002ea2000c1e9b00 */
[----:B------:R-:W0:Y:S01]  /*0070*/  S2UR UR4, SR_CTAID.X ;  /* 0x00000000000479c3 */ /* 0x000e220000002500 */
[----:B------:R-:W-:Y:S01]  /*0080*/  @!P0 MOV R4, 0x400 ;  /* 0x0000040000048802 */ /* 0x000fe20000000f00 */
[----:B------:R-:W1:Y:S06]  /*0090*/  @!P0 S2R R5, SR_CgaCtaId ;  /* 0x0000000000058919 */ /* 0x000e6c0000008800 */
[----:B------:R-:W0:Y:S02]  /*00a0*/  LDC R0, c[0x0][0x360] ;  /* 0x0000d800ff007b82 */ /* 0x000e240000000800 */
[----:B0-----:R-:W-:Y:S01]  /*00b0*/  IMAD R0, R0, UR4, R7 ;  /* 0x0000000400007c24 */ /* 0x001fe2000f8e0207 */
[----:B-1----:R-:W-:-:S04]  /*00c0*/  @!P0 LEA R4, R5, R4, 0x18 ;  /* 0x0000000405048211 */ /* 0x002fc800078ec0ff */
[----:B------:R-:W-:Y:S02]  /*00d0*/  ISETP.GT.AND P1, PT, R0, 0x7f, PT ;  /* 0x0000007f0000780c */ /* 0x000fe40003f24270 */
[----:B------:R-:W-:-:S05]  /*00e0*/  @!P0 LEA R5, R7, R4, 0x3 ;  /* 0x0000000407058211 */ /* 0x000fca00078e18ff */
[----:B--2---:R0:W-:Y:S01]  /*00f0*/  @!P0 STS.64 [R5], R2 ;  /* 0x0000000205008388 */ /* 0x0041e20000000a00 */
[----:B------:R-:W-:Y:S06]  /*0100*/  BAR.SYNC.DEFER_BLOCKING 0x0 ;  /* 0x0000000000007b1d */ /* 0x000fec0000010000 */
[----:B------:R-:W-:Y:S05]  /*0110*/  @P1 EXIT ;  /* 0x000000000000194d */ /* 0x000fea0003800000 */
[----:B------:R-:W1:Y:S08]  /*0120*/  LDC.64 R28, c[0x0][0x380] ;  /* 0x0000e000ff1c7b82 */ /* 0x000e700000000a00 */
[----:B------:R-:W2:Y:S01]  /*0130*/  LDC.64 R20, c[0x0][0x388] ;  /* 0x0000e200ff147b82 */ /* 0x000ea20000000a00 */
[----:B-1----:R-:W-:-:S05]  /*0140*/  IMAD.WIDE R28, R0, 0x8, R28 ;  /* 0x00000008001c7825 */ /* 0x002fca00078e021c */
[----:B------:R-:W3:Y:S04]  /*0150*/  LDG.E.64.CONSTANT R14, desc[UR6][R28.64] ;  /* 0x000000061c0e7981 */ /* 0x000ee8000c1e9b00 */
[----:B------:R-:W4:Y:S04]  /*0160*/  LDG.E.64.CONSTANT R12, desc[UR6][R28.64+0x400] ;  /* 0x000400061c0c7981 */ /* 0x000f28000c1e9b00 */
[----:B------:R-:W5:Y:S01]  /*0170*/  LDG.E.64.CONSTANT R26, desc[UR6][R28.64+0x800] ;  /* 0x000800061c1a7981 */ /* 0x000f62000c1e9b00 */
[----:B------:R-:W1:Y:S03]  /*0180*/  S2UR UR5, SR_CgaCtaId ;  /* 0x00000000000579c3 */ /* 0x000e660000008800 */
[----:B------:R-:W5:Y:S01]  /*0190*/  LDG.E.64.CONSTANT R18, desc[UR6][R28.64+0xc00] ;  /* 0x000c00061c127981 */ /* 0x000f62000c1e9b00 */
[----:B------:R-:W-:-:S03]  /*01a0*/  UMOV UR4, 0x400 ;  /* 0x0000040000047882 */ /* 0x000fc60000000000 */
[----:B------:R-:W5:Y:S04]  /*01b0*/  LDG.E.64.CONSTANT R16, desc[UR6][R28.64+0x1000] ;  /* 0x001000061c107981 */ /* 0x000f68000c1e9b00 */
[----:B0-----:R-:W5:Y:S04]  /*01c0*/  LDG.E.64.CONSTANT R2, desc[UR6][R28.64+0x1400] ;  /* 0x001400061c027981 */ /* 0x001f68000c1e9b00 */
[----:B------:R-:W5:Y:S04]  /*01d0*/  LDG.E.64.CONSTANT R4, desc[UR6][R28.64+0x1800] ;  /* 0x001800061c047981 */ /* 0x000f68000c1e9b00 */
[----:B------:R-:W5:Y:S01]  /*01e0*/  LDG.E.64.CONSTANT R6, desc[UR6][R28.64+0x1c00] ;  /* 0x001c00061c067981 */ /* 0x000f62000c1e9b00 */
[----:B--2---:R-:W-:-:S03]  /*01f0*/  IMAD.WIDE R20, R0, 0x8, R20 ;  /* 0x0000000800147825 */ /* 0x004fc600078e0214 */
[----:B------:R-:W2:Y:S01]  /*0200*/  LDG.E.64.CONSTANT R24, desc[UR6][R28.64+0x2000] ;  /* 0x002000061c187981 */ /* 0x000ea2000c1e9b00 */
[----:B-1----:R-:W-:-:S03]  /*0210*/  ULEA UR4, UR5, UR4, 0x18 ;  /* 0x0000000405047291 */ /* 0x002fc6000f8ec0ff */
[----:B------:R-:W2:Y:S04]  /*0220*/  LDG.E.64.CONSTANT R20, desc[UR6][R20.64] ;  /* 0x0000000614147981 */ /* 0x000ea8000c1e9b00 */
[----:B------:R-:W2:Y:S04]  /*0230*/  LDG.E.64.CONSTANT R22, desc[UR6][R28.64+0x2400] ;  /* 0x002400061c167981 */ /* 0x000ea8000c1e9b00 */
[----:B------:R-:W3:Y:S02]  /*0240*/  LDS.128 R8, [UR4] ;  /* 0x00000004ff087984 */ /* 0x000ee40008000c00 */
[----:B---3--:R-:W-:-:S08]  /*0250*/  DFMA R8, R14, R8, RZ ;  /* 0x000000080e08722b */ /* 0x008fd000000000ff */
[----:B----4-:R-:W-:Y:S01]  /*0260*/  DFMA R8, R12, R10, R8 ;  /* 0x0000000a0c08722b */ /* 0x010fe20000000008 */
[----:B------:R-:W5:Y:S07]  /*0270*/  LDS.128 R12, [UR4+0x10] ;  /* 0x00001004ff0c7984 */ /* 0x000f6e0008000c00 */
[----:B-----5:R-:W-:Y:S02]  /*0280*/  DFMA R12, R26, R12, R8 ;  /* 0x0000000c1a0c722b */ /* 0x020fe40000000008 */
[----:B------:R-:W0:Y:S06]  /*0290*/  LDS.128 R8, [UR4+0x20] ;  /* 0x00002004ff087984 */ /* 0x000e2c0008000c00 */
[----:B------:R-:W-:-:S02]  /*02a0*/  DFMA R18, R18, R14, R12 ;  /* 0x0000000e1212722b */ /* 0x000fc4000000000c */
[----:B------:R-:W1:Y:S06]  /*02b0*/  LDS.128 R12, [UR4+0x30] ;  /* 0x00003004ff0c7984 */ /* 0x000e6c0008000c00 */
[----:B0-----:R-:W-:Y:S02]  /*02c0*/  DFMA R8, R16, R8, R18 ;  /* 0x000000081008722b */ /* 0x001fe40000000012 */
[----:B------:R-:W0:Y:S06]  /*02d0*/  LDS.128 R16, [UR4+0x40] ;  /* 0x00004004ff107984 */ /* 0x000e2c0008000c00 */
[----:B------:R-:W-:-:S08]  /*02e0*/  DFMA R2, R2, R10, R8 ;  /* 0x0000000a0202722b */ /* 0x000fd00000000008 */
[----:B-1----:R-:W-:-:S08]  /*02f0*/  DFMA R2, R4, R12, R2 ;  /* 0x0000000c0402722b */ /* 0x002fd00000000002 */
[----:B------:R-:W-:Y:S01]  /*0300*/  DFMA R2, R6, R14, R2 ;  /* 0x0000000e0602722b */ /* 0x000fe20000000002 */
[----:B------:R-:W1:Y:S01]  /*0310*/  LDC.64 R6, c[0x0][0x398] ;  /* 0x0000e600ff067b82 */ /* 0x000e620000000a00 */
[----:B--2---:R-:W-:Y:S01]  /*0320*/  DSETP.GT.AND P0, PT, R20, RZ, PT ;  /* 0x000000ff1400722a */ /* 0x004fe20003f04000 */
[----:B------:R-:W-:-:S05]  /*0330*/  MOV R4, RZ ;  /* 0x000000ff00047202 */ /* 0x000fca0000000f00 */
[----:B0-----:R-:W-:Y:S01]  /*0340*/  DFMA R2, R24, R16, R2 ;  /* 0x000000101802722b */ /* 0x001fe20000000002 */
[----:B------:R-:W-:-:S07]  /*0350*/  FSEL R5, RZ, 1.875, !P0 ;  /* 0x3ff00000ff057808 */ /* 0x000fce0004000000 */
[----:B------:R-:W-:-:S08]  /*0360*/  DFMA R2, R22, R18, R2 ;  /* 0x000000121602722b */ /* 0x000fd00000000002 */
[----:B------:R-:W-:Y:S01]  /*0370*/  DMUL R2, R2, R4 ;  /* 0x0000000402027228 */ /* 0x000fe20000000000 */
[----:B-1----:R-:W-:-:S06]  /*0380*/  IMAD.WIDE R4, R0, 0x8, R6 ;  /* 0x0000000800047825 */ /* 0x002fcc00078e0206 */
[----:B------:R-:W-:Y:S01]  /*0390*/  STG.E.64 desc[UR6][R4.64], R2 ;  /* 0x0000000204007986 */ /* 0x000fe2000c101b06 */
[----:B------:R-:W-:Y:S05]  /*03a0*/  EXIT ;  /* 0x000000000000794d */ /* 0x000fea0003800000 */
.L_x_4:
        /* <DEDUP_REMOVED lines=13> */
.L_x_35:


//--------------------- .text._Z26kernel_compute_output_gradPKdS0_Pd --------------------------
	.section	.text._Z26kernel_compute_output_gradPKdS0_Pd,"ax",@progbits
	.align	128
        .global         _Z26kernel_compute_output_gradPKdS0_Pd
        .type           _Z26kernel_compute_output_gradPKdS0_Pd,@function
        .size           _Z26kernel_compute_output_gradPKdS0_Pd,(.L_x_36 - _Z26kernel_compute_output_gradPKdS0_Pd)
        .other          _Z26kernel_compute_output_gradPKdS0_Pd,@"STO_CUDA_ENTRY STV_DEFAULT"
_Z26kernel_compute_output_gradPKdS0_Pd:
.text._Z26kernel_compute_output_gradPKdS0_Pd:
[----:B------:R-:W-:Y:S01]  /*0000*/  LDC R1, c[0x0][0x37c] ;  /* 0x0000df00ff017b82 */ /* 0x000fe20000000800 */
[----:B------:R-:W0:Y:S07]  /*0010*/  S2R R13, SR_TID.X ;  /* 0x00000000000d7919 */ /* 0x000e2e0000002100 */
[----:B------:R-:W1:Y:S01]  /*0020*/  LDC.64 R2, c[0x0][0x380] ;  /* 0x0000e000ff027b82 */ /* 0x000e620000000a00 */
[----:B------:R-:W2:Y:S07]  /*0030*/  LDCU.64 UR8, c[0x0][0x358] ;  /* 0x00006b00ff0877ac */ /* 0x000eae0008000a00 */
[----:B------:R-:W3:Y:S01]  /*0040*/  LDC.64 R4, c[0x0][0x388] ;  /* 0x0000e200ff047b82 */ /* 0x000ee20000000a00 */
[----:B0-----:R-:W-:-:S13]  /*0050*/  ISETP.GT.U32.AND P0, PT, R13, 0x9, PT ;  /* 0x000000090d00780c */ /* 0x001fda0003f04070 */
[----:B-1----:R-:W-:-:S04]  /*0060*/  @!P0 IMAD.WIDE.U32 R2, R13, 0x8, R2 ;  /* 0x000000080d028825 */ /* 0x002fc800078e0002 */
[----:B---3--:R-:W-:Y:S02]  /*0070*/  @!P0 IMAD.WIDE.U32 R4, R13, 0x8, R4 ;  /* 0x000000080d048825 */ /* 0x008fe400078e0004 */
[----:B--2---:R-:W2:Y:S04]  /*0080*/  @!P0 LDG.E.64.CONSTANT R2, desc[UR8][R2.64] ;  /* 0x0000000802028981 */ /* 0x004ea8000c1e9b00 */
[----:B------:R-:W3:Y:S01]  /*0090*/  @!P0 LDG.E.64.CONSTANT R4, desc[UR8][R4.64] ;  /* 0x0000000804048981 */ /* 0x000ee2000c1e9b00 */
[----:B------:R-:W0:Y:S01]  /*00a0*/  S2UR UR6, SR_CgaCtaId ;  /* 0x00000000000679c3 */ /* 0x000e220000008800 */
[----:B------:R-:W-:Y:S02]  /*00b0*/  UMOV UR4, 0x400 ;  /* 0x0000040000047882 */ /* 0x000fe40000000000 */
[----:B------:R-:W-:-:S02]  /*00c0*/  UIADD3 UR5, UPT, UPT, UR4, 0x50, URZ ;  /* 0x0000005004057890 */ /* 0x000fc4000fffe0ff */
[----:B0-----:R-:W-:Y:S02]  /*00d0*/  ULEA UR4, UR6, UR4, 0x18 ;  /* 0x0000000406047291 */ /* 0x001fe4000f8ec0ff */
[----:B------:R-:W-:-:S04]  /*00e0*/  ULEA UR5, UR6, UR5, 0x18 ;  /* 0x0000000506057291 */ /* 0x000fc8000f8ec0ff */
[C---:B------:R-:W-:Y:S02]  /*00f0*/  LEA R9, R13.reuse, UR4, 0x3 ;  /* 0x000000040d097c11 */ /* 0x040fe4000f8e18ff */
[----:B------:R-:W-:-:S03]  /*0100*/  LEA R11, R13, UR5, 0x3 ;  /* 0x000000050d0b7c11 */ /* 0x000fc6000f8e18ff */
[----:B--2---:R0:W-:Y:S04]  /*0110*/  @!P0 STS.64 [R9], R2 ;  /* 0x0000000209008388 */ /* 0x0041e80000000a00 */
[----:B---3--:R0:W-:Y:S01]  /*0120*/  @!P0 STS.64 [R11], R4 ;  /* 0x000000040b008388 */ /* 0x0081e20000000a00 */
[----:B------:R-:W-:Y:S06]  /*0130*/  BAR.SYNC.DEFER_BLOCKING 0x0 ;  /* 0x0000000000007b1d */ /* 0x000fec0000010000 */
[----:B------:R-:W-:Y:S05]  /*0140*/  @P0 EXIT ;  /* 0x000000000000094d */ /* 0x000fea0003800000 */
[----:B0-----:R-:W-:Y:S01]  /*0150*/  LDS.64 R2, [R9] ;  /* 0x0000000009027984 */ /* 0x001fe20000000a00 */
[----:B------:R-:W0:Y:S03]  /*0160*/  LDC.64 R6, c[0x0][0x390] ;  /* 0x0000e400ff067b82 */ /* 0x000e260000000a00 */
[----:B------:R-:W1:Y:S02]  /*0170*/  LDS.64 R4, [R11] ;  /* 0x000000000b047984 */ /* 0x000e640000000a00 */
[----:B-1----:R-:W-:Y:S01]  /*0180*/  DADD R2, R2, -R4 ;  /* 0x0000000002027229 */ /* 0x002fe20000000804 */
[----:B0-----:R-:W-:-:S06]  /*0190*/  IMAD.WIDE.U32 R4, R13, 0x8, R6 ;  /* 0x000000080d047825 */ /* 0x001fcc00078e0006 */
[----:B------:R-:W-:Y:S01]  /*01a0*/  STG.E.64 desc[UR8][R4.64], R2 ;  /* 0x0000000204007986 */ /* 0x000fe2000c101b08 */
[----:B------:R-:W-:Y:S05]  /*01b0*/  EXIT ;  /* 0x000000000000794d */ /* 0x000fea0003800000 */
.L_x_5:
        /* <DEDUP_REMOVED lines=12> */
.L_x_36:


//--------------------- .text._Z13softmaxkernelPd --------------------------
	.section	.text._Z13softmaxkernelPd,"ax",@progbits
	.align	128
        .global         _Z13softmaxkernelPd
        .type           _Z13softmaxkernelPd,@function
        .size           _Z13softmaxkernelPd,(.L_x_30 - _Z13softmaxkernelPd)
        .other          _Z13softmaxkernelPd,@"STO_CUDA_ENTRY STV_DEFAULT"
_Z13softmaxkernelPd:
.text._Z13softmaxkernelPd:
[----:B------:R-:W-:Y:S01]  /*0000*/  LDC R1, c[0x0][0x37c] ;  /* 0x0000df00ff017b82 */ /* 0x000fe20000000800 */
[----:B------:R-:W0:Y:S01]  /*0010*/  S2R R0, SR_TID.X ;  /* 0x0000000000007919 */ /* 0x000e220000002100 */
[----:B------:R-:W1:Y:S01]  /*0020*/  LDCU.64 UR6, c[0x0][0x358] ;  /* 0x00006b00ff0677ac */ /* 0x000e620008000a00 */
[----:B------:R-:W-:Y:S01]  /*0030*/  BSSY.RECONVERGENT B0, `(.L_x_6) ;  /* 0x0000046000007945 */ /* 0x000fe20003800200 */
[----:B0-----:R-:W-:-:S13]  /*0040*/  ISETP.GT.U32.AND P0, PT, R0, 0x9, PT ;  /* 0x000000090000780c */ /* 0x001fda0003f04070 */
[----:B-1----:R-:W-:Y:S05]  /*0050*/  @P0 BRA `(.L_x_7) ;  /* 0x00000004000c0947 */ /* 0x002fea0003800000 */
[----:B------:R-:W0:Y:S02]  /*0060*/  LDC.64 R2, c[0x0][0x380] ;  /* 0x0000e000ff027b82 */ /* 0x000e240000000a00 */
[----:B0-----:R-:W-:-:S06]  /*0070*/  IMAD.WIDE.U32 R2, R0, 0x8, R2 ;  /* 0x0000000800027825 */ /* 0x001fcc00078e0002 */
[----:B------:R-:W2:Y:S01]  /*0080*/  LDG.E.64 R2, desc[UR6][R2.64] ;  /* 0x0000000602027981 */ /* 0x000ea2000c1e1b00 */
[----:B------:R-:W-:Y:S01]  /*0090*/  IMAD.MOV.U32 R4, RZ, RZ, 0x652b82fe ;  /* 0x652b82feff047424 */ /* 0x000fe200078e00ff */
[----:B------:R-:W-:Y:S01]  /*00a0*/  UMOV UR4, 0xfefa39ef ;  /* 0xfefa39ef00047882 */ /* 0x000fe20000000000 */
[----:B------:R-:W-:Y:S01]  /*00b0*/  IMAD.MOV.U32 R5, RZ, RZ, 0x3ff71547 ;  /* 0x3ff71547ff057424 */ /* 0x000fe200078e00ff */
[----:B------:R-:W-:Y:S01]  /*00c0*/  UMOV UR5, 0x3fe62e42 ;  /* 0x3fe62e4200057882 */ /* 0x000fe20000000000 */
[----:B------:R-:W-:Y:S04]  /*00d0*/  BSSY.RECONVERGENT B1, `(.L_x_8) ;  /* 0x0000036000017945 */ /* 0x000fe80003800200 */
[----:B--2---:R-:W-:Y:S01]  /*00e0*/  DFMA R4, R2, R4, 6.75539944105574400000e+15 ;  /* 0x433800000204742b */ /* 0x004fe20000000004 */
[----:B------:R-:W-:-:S07]  /*00f0*/  FSETP.GEU.AND P0, PT, |R3|, 4.1917929649353027344, PT ;  /* 0x4086232b0300780b */ /* 0x000fce0003f0e200 */
[----:B------:R-:W-:-:S08]  /*0100*/  DADD R6, R4, -6.75539944105574400000e+15 ;  /* 0xc338000004067429 */ /* 0x000fd00000000000 */
[----:B------:R-:W-:Y:S01]  /*0110*/  DFMA R8, R6, -UR4, R2 ;  /* 0x8000000406087c2b */ /* 0x000fe20008000002 */
[----:B------:R-:W-:Y:S01]  /*0120*/  UMOV UR4, 0x3b39803f ;  /* 0x3b39803f00047882 */ /* 0x000fe20000000000 */
[----:B------:R-:W-:-:S06]  /*0130*/  UMOV UR5, 0x3c7abc9e ;  /* 0x3c7abc9e00057882 */ /* 0x000fcc0000000000 */
[----:B------:R-:W-:Y:S01]  /*0140*/  DFMA R8, R6, -UR4, R8 ;  /* 0x8000000406087c2b */ /* 0x000fe20008000008 */
[----:B------:R-:W-:Y:S01]  /*0150*/  UMOV UR4, 0x69ce2bdf ;  /* 0x69ce2bdf00047882 */ /* 0x000fe20000000000 */
[----:B------:R-:W-:Y:S01]  /*0160*/  IMAD.MOV.U32 R6, RZ, RZ, -0x35dec16 ;  /* 0xfca213eaff067424 */ /* 0x000fe200078e00ff */
[----:B------:R-:W-:Y:S01]  /*0170*/  UMOV UR5, 0x3e5ade15 ;  /* 0x3e5ade1500057882 */ /* 0x000fe20000000000 */
[----:B------:R-:W-:-:S06]  /*0180*/  IMAD.MOV.U32 R7, RZ, RZ, 0x3e928af3 ;  /* 0x3e928af3ff077424 */ /* 0x000fcc00078e00ff */
[----:B------:R-:W-:Y:S01]  /*0190*/  DFMA R6, R8, UR4, R6 ;  /* 0x0000000408067c2b */ /* 0x000fe20008000006 */
[----:B------:R-:W-:Y:S01]  /*01a0*/  UMOV UR4, 0x62401315 ;  /* 0x6240131500047882 */ /* 0x000fe20000000000 */
[----:B------:R-:W-:-:S06]  /*01b0*/  UMOV UR5, 0x3ec71dee ;  /* 0x3ec71dee00057882 */ /* 0x000fcc0000000000 */
[----:B------:R-:W-:Y:S01]  /*01c0*/  DFMA R6, R8, R6, UR4 ;  /* 0x0000000408067e2b */ /* 0x000fe20008000006 */
        /* <DEDUP_REMOVED lines=20> */
[----:B------:R-:W-:-:S08]  /*0310*/  DFMA R6, R8, R6, UR4 ;  /* 0x0000000408067e2b */ /* 0x000fd00008000006 */
[----:B------:R-:W-:-:S08]  /*0320*/  DFMA R6, R8, R6, 1 ;  /* 0x3ff000000806742b */ /* 0x000fd00000000006 */
[----:B------:R-:W-:-:S10]  /*0330*/  DFMA R6, R8, R6, 1 ;  /* 0x3ff000000806742b */ /* 0x000fd40000000006 */
[----:B------:R-:W-:Y:S02]  /*0340*/  IMAD R9, R4, 0x100000, R7 ;  /* 0x0010000004097824 */ /* 0x000fe400078e0207 */
[----:B------:R-:W-:Y:S01]  /*0350*/  IMAD.MOV.U32 R8, RZ, RZ, R6 ;  /* 0x000000ffff087224 */ /* 0x000fe200078e0006 */
[----:B------:R-:W-:Y:S06]  /*0360*/  @!P0 BRA `(.L_x_9) ;  /* 0x0000000000308947 */ /* 0x000fec0003800000 */
[----:B------:R-:W-:Y:S01]  /*0370*/  FSETP.GEU.AND P1, PT, |R3|, 4.2275390625, PT ;  /* 0x408748000300780b */ /* 0x000fe20003f2e200 */
[C---:B------:R-:W-:Y:S02]  /*0380*/  DADD R8, R2.reuse, +INF ;  /* 0x7ff0000002087429 */ /* 0x040fe40000000000 */
[----:B------:R-:W-:-:S08]  /*0390*/  DSETP.GEU.AND P0, PT, R2, RZ, PT ;  /* 0x000000ff0200722a */ /* 0x000fd00003f0e000 */
[----:B------:R-:W-:Y:S02]  /*03a0*/  FSEL R8, R8, RZ, P0 ;  /* 0x000000ff08087208 */ /* 0x000fe40000000000 */
[----:B------:R-:W-:Y:S02]  /*03b0*/  @!P1 LEA.HI R5, R4, R4, RZ, 0x1 ;  /* 0x0000000404059211 */ /* 0x000fe400078f08ff */
[----:B------:R-:W-:Y:S02]  /*03c0*/  FSEL R9, R9, RZ, P0 ;  /* 0x000000ff09097208 */ /* 0x000fe40000000000 */
[----:B------:R-:W-:-:S04]  /*03d0*/  @!P1 SHF.R.S32.HI R5, RZ, 0x1, R5 ;  /* 0x00000001ff059819 */ /* 0x000fc80000011405 */
[----:B------:R-:W-:Y:S01]  /*03e0*/  @!P1 IADD3 R2, PT, PT, R4, -R5, RZ ;  /* 0x8000000504029210 */ /* 0x000fe20007ffe0ff */
[----:B------:R-:W-:-:S03]  /*03f0*/  @!P1 IMAD R7, R5, 0x100000, R7 ;  /* 0x0010000005079824 */ /* 0x000fc600078e0207 */
[----:B------:R-:W-:Y:S01]  /*0400*/  @!P1 LEA R3, R2, 0x3ff00000, 0x14 ;  /* 0x3ff0000002039811 */ /* 0x000fe200078ea0ff */
[----:B------:R-:W-:-:S06]  /*0410*/  @!P1 IMAD.MOV.U32 R2, RZ, RZ, RZ ;  /* 0x000000ffff029224 */ /* 0x000fcc00078e00ff */
[----:B------:R-:W-:-:S11]  /*0420*/  @!P1 DMUL R8, R6, R2 ;  /* 0x0000000206089228 */ /* 0x000fd60000000000 */
.L_x_9:
[----:B------:R-:W-:Y:S05]  /*0430*/  BSYNC.RECONVERGENT B1 ;  /* 0x0000000000017941 */ /* 0x000fea0003800200 */
.L_x_8:
[----:B------:R-:W0:Y:S01]  /*0440*/  S2UR UR5, SR_CgaCtaId ;  /* 0x00000000000579c3 */ /* 0x000e220000008800 */
[----:B------:R-:W-:Y:S02]  /*0450*/  UMOV UR4, 0x400 ;  /* 0x0000040000047882 */ /* 0x000fe40000000000 */
[----:B0-----:R-:W-:-:S06]  /*0460*/  ULEA UR4, UR5, UR4, 0x18 ;  /* 0x0000000405047291 */ /* 0x001fcc000f8ec0ff */
[----:B------:R-:W-:-:S05]  /*0470*/  LEA R3, R0, UR4, 0x3 ;  /* 0x0000000400037c11 */ /* 0x000fca000f8e18ff */
[----:B------:R0:W-:Y:S02]  /*0480*/  STS.64 [R3], R8 ;  /* 0x0000000803007388 */ /* 0x0001e40000000a00 */
.L_x_7:
[----:B------:R-:W-:Y:S05]  /*0490*/  BSYNC.RECONVERGENT B0 ;  /* 0x0000000000007941 */ /* 0x000fea0003800200 */
.L_x_6:
[----:B------:R-:W-:Y:S01]  /*04a0*/  BAR.SYNC.DEFER_BLOCKING 0x0 ;  /* 0x0000000000007b1d */ /* 0x000fe20000010000 */
[----:B------:R-:W-:-:S13]  /*04b0*/  ISETP.NE.AND P0, PT, R0, RZ, PT ;  /* 0x000000ff0000720c */ /* 0x000fda0003f05270 */
[----:B------:R-:W-:Y:S05]  /*04c0*/  @P0 EXIT ;  /* 0x000000000000094d */ /* 0x000fea0003800000 */
[----:B------:R-:W1:Y:S01]  /*04d0*/  S2UR UR5, SR_CgaCtaId ;  /* 0x00000000000579c3 */ /* 0x000e620000008800 */
[----:B------:R-:W-:Y:S02]  /*04e0*/  UMOV UR4, 0x400 ;  /* 0x0000040000047882 */ /* 0x000fe40000000000 */
[----:B-1----:R-:W-:-:S09]  /*04f0*/  ULEA UR4, UR5, UR4, 0x18 ;  /* 0x0000000405047291 */ /* 0x002fd2000f8ec0ff */
[----:B------:R-:W1:Y:S04]  /*0500*/  LDS.128 R24, [UR4] ;  /* 0x00000004ff187984 */ /* 0x000e680008000c00 */
[----:B------:R-:W2:Y:S04]  /*0510*/  LDS.128 R20, [UR4+0x10] ;  /* 0x00001004ff147984 */ /* 0x000ea80008000c00 */
[----:B------:R-:W3:Y:S04]  /*0520*/  LDS.128 R16, [UR4+0x20] ;  /* 0x00002004ff107984 */ /* 0x000ee80008000c00 */
[----:B------:R-:W4:Y:S04]  /*0530*/  LDS.128 R12, [UR4+0x30] ;  /* 0x00003004ff0c7984 */ /* 0x000f280008000c00 */
[----:B0-----:R-:W0:Y:S01]  /*0540*/  LDS.128 R8, [UR4+0x40] ;  /* 0x00004004ff087984 */ /* 0x001e220008000c00 */
[----:B-1----:R-:W-:Y:S01]  /*0550*/  DADD R2, RZ, R24 ;  /* 0x00000000ff027229 */ /* 0x002fe20000000018 */
[----:B------:R-:W-:-:S07]  /*0560*/  FSETP.GEU.AND P1, PT, |R25|, 6.5827683646048100446e-37, PT ;  /* 0x036000001900780b */ /* 0x000fce0003f2e200 */
[----:B------:R-:W-:-:S08]  /*0570*/  DADD R2, R2, R26 ;  /* 0x0000000002027229 */ /* 0x000fd0000000001a */
[----:B--2---:R-:W-:-:S08]  /*0580*/  DADD R2, R2, R20 ;  /* 0x0000000002027229 */ /* 0x004fd00000000014 */
[----:B------:R-:W-:-:S08]  /*0590*/  DADD R2, R2, R22 ;  /* 0x0000000002027229 */ /* 0x000fd00000000016 */
[----:B---3--:R-:W-:-:S08]  /*05a0*/  DADD R2, R2, R16 ;  /* 0x0000000002027229 */ /* 0x008fd00000000010 */
[----:B------:R-:W-:-:S08]  /*05b0*/  DADD R2, R2, R18 ;  /* 0x0000000002027229 */ /* 0x000fd00000000012 */
[----:B----4-:R-:W-:-:S08]  /*05c0*/  DADD R2, R2, R12 ;  /* 0x0000000002027229 */ /* 0x010fd0000000000c */
[----:B------:R-:W-:-:S08]  /*05d0*/  DADD R2, R2, R14 ;  /* 0x0000000002027229 */ /* 0x000fd0000000000e */
[----:B0-----:R-:W-:-:S08]  /*05e0*/  DADD R2, R2, R8 ;  /* 0x0000000002027229 */ /* 0x001fd00000000008 */
[----:B------:R-:W-:Y:S01]  /*05f0*/  DADD R6, R2, R10 ;  /* 0x0000000002067229 */ /* 0x000fe2000000000a */
[----:B------:R-:W-:-:S05]  /*0600*/  IMAD.MOV.U32 R2, RZ, RZ, 0x1 ;  /* 0x00000001ff027424 */ /* 0x000fca00078e00ff */
[----:B------:R-:W0:Y:S02]  /*0610*/  MUFU.RCP64H R3, R7 ;  /* 0x0000000700037308 */ /* 0x000e240000001800 */
[----:B0-----:R-:W-:-:S08]  /*0620*/  DFMA R4, -R6, R2, 1 ;  /* 0x3ff000000604742b */ /* 0x001fd00000000102 */
[----:B------:R-:W-:-:S08]  /*0630*/  DFMA R4, R4, R4, R4 ;  /* 0x000000040404722b */ /* 0x000fd00000000004 */
[----:B------:R-:W-:-:S08]  /*0640*/  DFMA R4, R2, R4, R2 ;  /* 0x000000040204722b */ /* 0x000fd00000000002 */
[----:B------:R-:W-:-:S08]  /*0650*/  DFMA R2, -R6, R4, 1 ;  /* 0x3ff000000602742b */ /* 0x000fd00000000104 */
[----:B------:R-:W-:-:S08]  /*0660*/  DFMA R2, R4, R2, R4 ;  /* 0x000000020402722b */ /* 0x000fd00000000004 */
[----:B------:R-:W-:-:S08]  /*0670*/  DMUL R4, R24, R2 ;  /* 0x0000000218047228 */ /* 0x000fd00000000000 */
[----:B------:R-:W-:-:S08]  /*0680*/  DFMA R28, -R6, R4, R24 ;  /* 0x00000004061c722b */ /* 0x000fd00000000118 */
[----:B------:R-:W-:-:S10]  /*0690*/  DFMA R4, R2, R28, R4 ;  /* 0x0000001c0204722b */ /* 0x000fd40000000004 */
[----:B------:R-:W-:-:S05]  /*06a0*/  FFMA R0, RZ, R7, R5 ;  /* 0x00000007ff007223 */ /* 0x000fca0000000005 */
[----:B------:R-:W-:-:S13]  /*06b0*/  FSETP.GT.AND P0, PT, |R0|, 1.469367938527859385e-39, PT ;  /* 0x001000000000780b */ /* 0x000fda0003f04200 */
[----:B------:R-:W-:Y:S05]  /*06c0*/  @P0 BRA P1, `(.L_x_10) ;  /* 0x0000000000180947 */ /* 0x000fea0000800000 */
[----:B------:R-:W-:Y:S01]  /*06d0*/  IMAD.MOV.U32 R4, RZ, RZ, R24 ;  /* 0x000000ffff047224 */ /* 0x000fe200078e0018 */
[----:B------:R-:W-:Y:S01]  /*06e0*/  MOV R28, R6 ;  /* 0x00000006001c7202 */ /* 0x000fe20000000f00 */
[----:B------:R-:W-:Y:S01]  /*06f0*/  IMAD.MOV.U32 R5, RZ, RZ, R25 ;  /* 0x000000ffff057224 */ /* 0x000fe200078e0019 */
[----:B------:R-:W-:Y:S01]  /*0700*/  MOV R0, 0x730 ;  /* 0x0000073000007802 */ /* 0x000fe20000000f00 */
[----:B------:R-:W-:-:S07]  /*0710*/  IMAD.MOV.U32 R29, RZ, RZ, R7 ;  /* 0x000000ffff1d7224 */ /* 0x000fce00078e0007 */
[----:B------:R-:W-:Y:S05]  /*0720*/  CALL.REL.NOINC `($__internal_0_$__cuda_sm20_div_rn_f64_full) ;  /* 0x0000000c004c7944 */ /* 0x000fea0003c00000 */
.L_x_10:
[----:B------:R-:W0:Y:S01]  /*0730*/  MUFU.RCP64H R3, R7 ;  /* 0x0000000700037308 */ /* 0x000e220000001800 */
[----:B------:R-:W-:Y:S01]  /*0740*/  IMAD.MOV.U32 R2, RZ, RZ, 0x1 ;  /* 0x00000001ff027424 */ /* 0x000fe200078e00ff */
[----:B------:R-:W-:-:S05]  /*0750*/  FSETP.GEU.AND P1, PT, |R27|, 6.5827683646048100446e-37, PT ;  /* 0x036000001b00780b */ /* 0x000fca0003f2e200 */
[----:B0-----:R-:W-:-:S08]  /*0760*/  DFMA R24, -R6, R2, 1 ;  /* 0x3ff000000618742b */ /* 0x001fd00000000102 */
[----:B------:R-:W-:-:S08]  /*0770*/  DFMA R24, R24, R24, R24 ;  /* 0x000000181818722b */ /* 0x000fd00000000018 */
[----:B------:R-:W-:-:S08]  /*0780*/  DFMA R24, R2, R24, R2 ;  /* 0x000000180218722b */ /* 0x000fd00000000002 */
[----:B------:R-:W-:-:S08]  /*0790*/  DFMA R2, -R6, R24, 1 ;  /* 0x3ff000000602742b */ /* 0x000fd00000000118 */
[----:B------:R-:W-:Y:S01]  /*07a0*/  DFMA R30, R24, R2, R24 ;  /* 0x00000002181e722b */ /* 0x000fe20000000018 */
[----:B------:R-:W0:Y:S07]  /*07b0*/  LDC.64 R24, c[0x0][0x380] ;  /* 0x0000e000ff187b82 */ /* 0x000e2e0000000a00 */
[----:B------:R-:W-:-:S08]  /*07c0*/  DMUL R2, R30, R26 ;  /* 0x0000001a1e027228 */ /* 0x000fd00000000000 */
[----:B------:R-:W-:-:S08]  /*07d0*/  DFMA R28, -R6, R2, R26 ;  /* 0x00000002061c722b */ /* 0x000fd0000000011a */
[----:B------:R-:W-:Y:S01]  /*07e0*/  DFMA R2, R30, R28, R2 ;  /* 0x0000001c1e02722b */ /* 0x000fe20000000002 */
[----:B0-----:R0:W-:Y:S09]  /*07f0*/  STG.E.64 desc[UR6][R24.64], R4 ;  /* 0x0000000418007986 */ /* 0x0011f2000c101b06 */
[----:B------:R-:W-:-:S05]  /*0800*/  FFMA R0, RZ, R7, R3 ;  /* 0x00000007ff007223 */ /* 0x000fca0000000003 */
[----:B------:R-:W-:-:S13]  /*0810*/  FSETP.GT.AND P0, PT, |R0|, 1.469367938527859385e-39, PT ;  /* 0x001000000000780b */ /* 0x000fda0003f04200 */
[----:B0-----:R-:W-:Y:S05]  /*0820*/  @P0 BRA P1, `(.L_x_11) ;  /* 0x0000000000200947 */ /* 0x001fea0000800000 */
[----:B------:R-:W-:Y:S01]  /*0830*/  IMAD.MOV.U32 R4, RZ, RZ, R26 ;  /* 0x000000ffff047224 */ /* 0x000fe200078e001a */
[----:B------:R-:W-:Y:S01]  /*0840*/  MOV R29, R7 ;  /* 0x00000007001d7202 */ /* 0x000fe20000000f00 */
[----:B------:R-:W-:Y:S01]  /*0850*/  IMAD.MOV.U32 R5, RZ, RZ, R27 ;  /* 0x000000ffff057224 */ /* 0x000fe200078e001b */
[----:B------:R-:W-:Y:S01]  /*0860*/  MOV R0, 0x890 ;  /* 0x0000089000007802 */ /* 0x000fe20000000f00 */
[----:B------:R-:W-:-:S07]  /*0870*/  IMAD.MOV.U32 R28, RZ, RZ, R6 ;  /* 0x000000ffff1c7224 */ /* 0x000fce00078e0006 */
[----:B------:R-:W-:Y:S05]  /*0880*/  CALL.REL.NOINC `($__internal_0_$__cuda_sm20_div_rn_f64_full) ;  /* 0x0000000800f47944 */ /* 0x000fea0003c00000 */
[----:B------:R-:W-:Y:S02]  /*0890*/  IMAD.MOV.U32 R2, RZ, RZ, R4 ;  /* 0x000000ffff027224 */ /* 0x000fe400078e0004 */
[----:B------:R-:W-:-:S07]  /*08a0*/  IMAD.MOV.U32 R3, RZ, RZ, R5 ;  /* 0x000000ffff037224 */ /* 0x000fce00078e0005 */
.L_x_11:
[----:B------:R-:W0:Y:S01]  /*08b0*/  MUFU.RCP64H R5, R7 ;  /* 0x0000000700057308 */ /* 0x000e220000001800 */
[----:B------:R-:W-:Y:S01]  /*08c0*/  IMAD.MOV.U32 R4, RZ, RZ, 0x1 ;  /* 0x00000001ff047424 */ /* 0x000fe200078e00ff */
[----:B------:R-:W1:Y:S01]  /*08d0*/  LDC.64 R26, c[0x0][0x380] ;  /* 0x0000e000ff1a7b82 */ /* 0x000e620000000a00 */
[----:B------:R-:W-:-:S04]  /*08e0*/  FSETP.GEU.AND P1, PT, |R21|, 6.5827683646048100446e-37, PT ;  /* 0x036000001500780b */ /* 0x000fc80003f2e200 */
[----:B0-----:R-:W-:-:S08]  /*08f0*/  DFMA R24, -R6, R4, 1 ;  /* 0x3ff000000618742b */ /* 0x001fd00000000104 */
[----:B------:R-:W-:Y:S01]  /*0900*/  DFMA R24, R24, R24, R24 ;  /* 0x000000181818722b */ /* 0x000fe20000000018 */
[----:B-1----:R0:W-:Y:S07]  /*0910*/  STG.E.64 desc[UR6][R26.64+0x8], R2 ;  /* 0x000008021a007986 */ /* 0x0021ee000c101b06 */
        /* <DEDUP_REMOVED lines=15> */
.L_x_12:
        /* <DEDUP_REMOVED lines=24> */
.L_x_13:
        /* <DEDUP_REMOVED lines=22> */
.L_x_14:
        /* <DEDUP_REMOVED lines=24> */
.L_x_15:
        /* <DEDUP_REMOVED lines=22> */
.L_x_16:
        /* <DEDUP_REMOVED lines=24> */
.L_x_17:
        /* <DEDUP_REMOVED lines=22> */
.L_x_18:
        /* <DEDUP_REMOVED lines=24> */
.L_x_19:
[----:B------:R-:W0:Y:S02]  /*1430*/  LDC.64 R4, c[0x0][0x380] ;  /* 0x0000e000ff047b82 */ /* 0x000e240000000a00 */
[----:B0-----:R-:W-:Y:S01]  /*1440*/  STG.E.64 desc[UR6][R4.64+0x48], R2 ;  /* 0x0000480204007986 */ /* 0x001fe2000c101b06 */
[----:B------:R-:W-:Y:S05]  /*1450*/  EXIT ;  /* 0x000000000000794d */ /* 0x000fea0003800000 */
        .weak           $__internal_0_$__cuda_sm20_div_rn_f64_full
        .type           $__internal_0_$__cuda_sm20_div_rn_f64_full,@function
        .size           $__internal_0_$__cuda_sm20_div_rn_f64_full,(.L_x_30 - $__internal_0_$__cuda_sm20_div_rn_f64_full)
$__internal_0_$__cuda_sm20_div_rn_f64_full:
[C---:B------:R-:W-:Y:S01]  /*1460*/  FSETP.GEU.AND P0, PT, |R29|.reuse, 1.469367938527859385e-39, PT ;  /* 0x001000001d00780b */ /* 0x040fe20003f0e200 */
[----:B------:R-:W-:Y:S01]  /*1470*/  IMAD.MOV.U32 R30, RZ, RZ, 0x1 ;  /* 0x00000001ff1e7424 */ /* 0x000fe200078e00ff */
[C---:B------:R-:W-:Y:S01]  /*1480*/  LOP3.LUT R24, R29.reuse, 0x800fffff, RZ, 0xc0, !PT ;  /* 0x800fffff1d187812 */ /* 0x040fe200078ec0ff */
[----:B------:R-:W-:Y:S01]  /*1490*/  IMAD.MOV.U32 R33, RZ, RZ, 0x1ca00000 ;  /* 0x1ca00000ff217424 */ /* 0x000fe200078e00ff */
[----:B------:R-:W-:Y:S02]  /*14a0*/  LOP3.LUT R37, R29, 0x7ff00000, RZ, 0xc0, !PT ;  /* 0x7ff000001d257812 */ /* 0x000fe400078ec0ff */
[----:B------:R-:W-:Y:S01]  /*14b0*/  LOP3.LUT R25, R24, 0x3ff00000, RZ, 0xfc, !PT ;  /* 0x3ff0000018197812 */ /* 0x000fe200078efcff */
[----:B------:R-:W-:Y:S01]  /*14c0*/  IMAD.MOV.U32 R24, RZ, RZ, R28 ;  /* 0x000000ffff187224 */ /* 0x000fe200078e001c */
[----:B------:R-:W-:-:S04]  /*14d0*/  LOP3.LUT R32, R5, 0x7ff00000, RZ, 0xc0, !PT ;  /* 0x7ff0000005207812 */ /* 0x000fc800078ec0ff */
[----:B------:R-:W-:Y:S01]  /*14e0*/  ISETP.GE.U32.AND P1, PT, R32, R37, PT ;  /* 0x000000252000720c */ /* 0x000fe20003f26070 */
[----:B------:R-:W-:Y:S01]  /*14f0*/  @!P0 DMUL R24, R28, 8.98846567431157953865e+307 ;  /* 0x7fe000001c188828 */ /* 0x000fe20000000000 */
[----:B------:R-:W-:-:S05]  /*1500*/  MOV R38, R32 ;  /* 0x0000002000267202 */ /* 0x000fca0000000f00 */
[----:B------:R-:W0:Y:S02]  /*1510*/  MUFU.RCP64H R31, R25 ;  /* 0x00000019001f7308 */ /* 0x000e240000001800 */
[----:B0-----:R-:W-:-:S08]  /*1520*/  DFMA R2, R30, -R24, 1 ;  /* 0x3ff000001e02742b */ /* 0x001fd00000000818 */
[----:B------:R-:W-:-:S08]  /*1530*/  DFMA R2, R2, R2, R2 ;  /* 0x000000020202722b */ /* 0x000fd00000000002 */
[----:B------:R-:W-:Y:S01]  /*1540*/  DFMA R30, R30, R2, R30 ;  /* 0x000000021e1e722b */ /* 0x000fe2000000001e */
[----:B------:R-:W-:Y:S01]  /*1550*/  SEL R3, R33, 0x63400000, !P1 ;  /* 0x6340000021037807 */ /* 0x000fe20004800000 */
[----:B------:R-:W-:Y:S01]  /*1560*/  IMAD.MOV.U32 R2, RZ, RZ, R4 ;  /* 0x000000ffff027224 */ /* 0x000fe200078e0004 */
[----:B------:R-:W-:Y:S02]  /*1570*/  FSETP.GEU.AND P1, PT, |R5|, 1.469367938527859385e-39, PT ;  /* 0x001000000500780b */ /* 0x000fe40003f2e200 */
[----:B------:R-:W-:-:S03]  /*1580*/  LOP3.LUT R3, R3, 0x800fffff, R5, 0xf8, !PT ;  /* 0x800fffff03037812 */ /* 0x000fc600078ef805 */
[----:B------:R-:W-:-:S08]  /*1590*/  DFMA R34, R30, -R24, 1 ;  /* 0x3ff000001e22742b */ /* 0x000fd00000000818 */
[----:B------:R-:W-:Y:S01]  /*15a0*/  DFMA R30, R30, R34, R30 ;  /* 0x000000221e1e722b */ /* 0x000fe2000000001e */
[----:B------:R-:W-:Y:S10]  /*15b0*/  @P1 BRA `(.L_x_20) ;  /* 0x0000000000201947 */ /* 0x000ff40003800000 */
[----:B------:R-:W-:Y:S01]  /*15c0*/  LOP3.LUT R35, R29, 0x7ff00000, RZ, 0xc0, !PT ;  /* 0x7ff000001d237812 */ /* 0x000fe200078ec0ff */
[----:B------:R-:W-:-:S03]  /*15d0*/  IMAD.MOV.U32 R34, RZ, RZ, RZ ;  /* 0x000000ffff227224 */ /* 0x000fc600078e00ff */
[----:B------:R-:W-:-:S04]  /*15e0*/  ISETP.GE.U32.AND P1, PT, R32, R35, PT ;  /* 0x000000232000720c */ /* 0x000fc80003f26070 */
[----:B------:R-:W-:-:S04]  /*15f0*/  SEL R35, R33, 0x63400000, !P1 ;  /* 0x6340000021237807 */ /* 0x000fc80004800000 */
[----:B------:R-:W-:-:S04]  /*1600*/  LOP3.LUT R35, R35, 0x80000000, R5, 0xf8, !PT ;  /* 0x8000000023237812 */ /* 0x000fc800078ef805 */
[----:B------:R-:W-:-:S06]  /*1610*/  LOP3.LUT R35, R35, 0x100000, RZ, 0xfc, !PT ;  /* 0x0010000023237812 */ /* 0x000fcc00078efcff */
[----:B------:R-:W-:-:S10]  /*1620*/  DFMA R2, R2, 2, -R34 ;  /* 0x400000000202782b */ /* 0x000fd40000000822 */
[----:B------:R-:W-:-:S07]  /*1630*/  LOP3.LUT R38, R3, 0x7ff00000, RZ, 0xc0, !PT ;  /* 0x7ff0000003267812 */ /* 0x000fce00078ec0ff */
.L_x_20:
[----:B------:R-:W-:Y:S01]  /*1640*/  IMAD.MOV.U32 R39, RZ, RZ, R37 ;  /* 0x000000ffff277224 */ /* 0x000fe200078e0025 */
[----:B------:R-:W-:Y:S01]  /*1650*/  @!P0 LOP3.LUT R39, R25, 0x7ff00000, RZ, 0xc0, !PT ;  /* 0x7ff0000019278812 */ /* 0x000fe200078ec0ff */
[----:B------:R-:W-:Y:S01]  /*1660*/  VIADD R40, R38, 0xffffffff ;  /* 0xffffffff26287836 */ /* 0x000fe20000000000 */
[----:B------:R-:W-:-:S04]  /*1670*/  DMUL R34, R30, R2 ;  /* 0x000000021e227228 */ /* 0x000fc80000000000 */
[----:B------:R-:W-:Y:S01]  /*1680*/  ISETP.GT.U32.AND P0, PT, R40, 0x7feffffe, PT ;  /* 0x7feffffe2800780c */ /* 0x000fe20003f04070 */
[----:B------:R-:W-:-:S03]  /*1690*/  VIADD R40, R39, 0xffffffff ;  /* 0xffffffff27287836 */ /* 0x000fc60000000000 */
[----:B------:R-:W-:Y:S02]  /*16a0*/  DFMA R36, R34, -R24, R2 ;  /* 0x800000182224722b */ /* 0x000fe40000000002 */
[----:B------:R-:W-:-:S06]  /*16b0*/  ISETP.GT.U32.OR P0, PT, R40, 0x7feffffe, P0 ;  /* 0x7feffffe2800780c */ /* 0x000fcc0000704470 */
[----:B------:R-:W-:-:S07]  /*16c0*/  DFMA R30, R30, R36, R34 ;  /* 0x000000241e1e722b */ /* 0x000fce0000000022 */
[----:B------:R-:W-:Y:S05]  /*16d0*/  @P0 BRA `(.L_x_21) ;  /* 0x00000000006c0947 */ /* 0x000fea0003800000 */
[----:B------:R-:W-:-:S04]  /*16e0*/  LOP3.LUT R5, R29, 0x7ff00000, RZ, 0xc0, !PT ;  /* 0x7ff000001d057812 */ /* 0x000fc800078ec0ff */
[CC--:B------:R-:W-:Y:S02]  /*16f0*/  VIADDMNMX R4, R32.reuse, -R5.reuse, 0xb9600000, !PT ;  /* 0xb960000020047446 */ /* 0x0c0fe40007800905 */
[----:B------:R-:W-:Y:S02]  /*1700*/  ISETP.GE.U32.AND P0, PT, R32, R5, PT ;  /* 0x000000052000720c */ /* 0x000fe40003f06070 */
[----:B------:R-:W-:Y:S02]  /*1710*/  VIMNMX R4, PT, PT, R4, 0x46a00000, PT ;  /* 0x46a0000004047848 */ /* 0x000fe40003fe0100 */
[----:B------:R-:W-:-:S04]  /*1720*/  SEL R33, R33, 0x63400000, !P0 ;  /* 0x6340000021217807 */ /* 0x000fc80004000000 */
[----:B------:R-:W-:Y:S01]  /*1730*/  IADD3 R34, PT, PT, -R33, R4, RZ ;  /* 0x0000000421227210 */ /* 0x000fe20007ffe1ff */
[----:B------:R-:W-:-:S04]  /*1740*/  IMAD.MOV.U32 R4, RZ, RZ, RZ ;  /* 0x000000ffff047224 */ /* 0x000fc800078e00ff */
[----:B------:R-:W-:-:S06]  /*1750*/  VIADD R5, R34, 0x7fe00000 ;  /* 0x7fe0000022057836 */ /* 0x000fcc0000000000 */
[----:B------:R-:W-:-:S10]  /*1760*/  DMUL R32, R30, R4 ;  /* 0x000000041e207228 */ /* 0x000fd40000000000 */
[----:B------:R-:W-:-:S13]  /*1770*/  FSETP.GTU.AND P0, PT, |R33|, 1.469367938527859385e-39, PT ;  /* 0x001000002100780b */ /* 0x000fda0003f0c200 */
[----:B------:R-:W-:Y:S05]  /*1780*/  @P0 BRA `(.L_x_22) ;  /* 0x0000000000940947 */ /* 0x000fea0003800000 */
[----:B------:R-:W-:Y:S01]  /*1790*/  DFMA R2, R30, -R24, R2 ;  /* 0x800000181e02722b */ /* 0x000fe20000000002 */
[----:B------:R-:W-:-:S09]  /*17a0*/  IMAD.MOV.U32 R4, RZ, RZ, RZ ;  /* 0x000000ffff047224 */ /* 0x000fd200078e00ff */
[C---:B------:R-:W-:Y:S02]  /*17b0*/  FSETP.NEU.AND P0, PT, R3.reuse, RZ, PT ;  /* 0x000000ff0300720b */ /* 0x040fe40003f0d000 */
[----:B------:R-:W-:-:S04]  /*17c0*/  LOP3.LUT R29, R3, 0x80000000, R29, 0x48, !PT ;  /* 0x80000000031d7812 */ /* 0x000fc800078e481d */
[----:B------:R-:W-:-:S07]  /*17d0*/  LOP3.LUT R5, R29, R5, RZ, 0xfc, !PT ;  /* 0x000000051d057212 */ /* 0x000fce00078efcff */
[----:B------:R-:W-:Y:S05]  /*17e0*/  @!P0 BRA `(.L_x_22) ;  /* 0x00000000007c8947 */ /* 0x000fea0003800000 */
[----:B------:R-:W-:Y:S01]  /*17f0*/  IMAD.MOV R3, RZ, RZ, -R34 ;  /* 0x000000ffff037224 */ /* 0x000fe200078e0a22 */
[----:B------:R-:W-:Y:S01]  /*1800*/  DMUL.RP R4, R30, R4 ;  /* 0x000000041e047228 */ /* 0x000fe20000008000 */
[----:B------:R-:W-:-:S06]  /*1810*/  IMAD.MOV.U32 R2, RZ, RZ, RZ ;  /* 0x000000ffff027224 */ /* 0x000fcc00078e00ff */
[----:B------:R-:W-:-:S03]  /*1820*/  DFMA R2, R32, -R2, R30 ;  /* 0x800000022002722b */ /* 0x000fc6000000001e */
[----:B------:R-:W-:-:S03]  /*1830*/  LOP3.LUT R29, R5, R29, RZ, 0x3c, !PT ;  /* 0x0000001d051d7212 */ /* 0x000fc600078e3cff */
[----:B------:R-:W-:-:S04]  /*1840*/  IADD3 R2, PT, PT, -R34, -0x43300000, RZ ;  /* 0xbcd0000022027810 */ /* 0x000fc80007ffe1ff */
[----:B------:R-:W-:-:S04]  /*1850*/  FSETP.NEU.AND P0, PT, |R3|, R2, PT ;  /* 0x000000020300720b */ /* 0x000fc80003f0d200 */
[----:B------:R-:W-:Y:S02]  /*1860*/  FSEL R32, R4, R32, !P0 ;  /* 0x0000002004207208 */ /* 0x000fe40004000000 */
[----:B------:R-:W-:Y:S01]  /*1870*/  FSEL R33, R29, R33, !P0 ;  /* 0x000000211d217208 */ /* 0x000fe20004000000 */
[----:B------:R-:W-:Y:S06]  /*1880*/  BRA `(.L_x_22) ;  /* 0x0000000000547947 */ /* 0x000fec0003800000 */
.L_x_21:
[----:B------:R-:W-:-:S14]  /*1890*/  DSETP.NAN.AND P0, PT, R4, R4, PT ;  /* 0x000000040400722a */ /* 0x000fdc0003f08000 */
[----:B------:R-:W-:Y:S05]  /*18a0*/  @P0 BRA `(.L_x_23) ;  /* 0x0000000000440947 */ /* 0x000fea0003800000 */
[----:B------:R-:W-:-:S14]  /*18b0*/  DSETP.NAN.AND P0, PT, R28, R28, PT ;  /* 0x0000001c1c00722a */ /* 0x000fdc0003f08000 */
[----:B------:R-:W-:Y:S05]  /*18c0*/  @P0 BRA `(.L_x_24) ;  /* 0x0000000000300947 */ /* 0x000fea0003800000 */
[----:B------:R-:W-:Y:S01]  /*18d0*/  ISETP.NE.AND P0, PT, R38, R39, PT ;  /* 0x000000272600720c */ /* 0x000fe20003f05270 */
[----:B------:R-:W-:Y:S01]  /*18e0*/  IMAD.MOV.U32 R33, RZ, RZ, -0x80000 ;  /* 0xfff80000ff217424 */ /* 0x000fe200078e00ff */
[----:B------:R-:W-:-:S11]  /*18f0*/  MOV R32, 0x0 ;  /* 0x0000000000207802 */ /* 0x000fd60000000f00 */
[----:B------:R-:W-:Y:S05]  /*1900*/  @!P0 BRA `(.L_x_22) ;  /* 0x0000000000348947 */ /* 0x000fea0003800000 */
[----:B------:R-:W-:Y:S02]  /*1910*/  ISETP.NE.AND P0, PT, R38, 0x7ff00000, PT ;  /* 0x7ff000002600780c */ /* 0x000fe40003f05270 */
[----:B------:R-:W-:Y:S02]  /*1920*/  LOP3.LUT R33, R5, 0x80000000, R29, 0x48, !PT ;  /* 0x8000000005217812 */ /* 0x000fe400078e481d */
[----:B------:R-:W-:-:S13]  /*1930*/  ISETP.EQ.OR P0, PT, R39, RZ, !P0 ;  /* 0x000000ff2700720c */ /* 0x000fda0004702670 */
[----:B------:R-:W-:Y:S01]  /*1940*/  @P0 LOP3.LUT R2, R33, 0x7ff00000, RZ, 0xfc, !PT ;  /* 0x7ff0000021020812 */ /* 0x000fe200078efcff */
[----:B------:R-:W-:Y:S02]  /*1950*/  @!P0 IMAD.MOV.U32 R32, RZ, RZ, RZ ;  /* 0x000000ffff208224 */ /* 0x000fe400078e00ff */
[----:B------:R-:W-:Y:S02]  /*1960*/  @P0 IMAD.MOV.U32 R32, RZ, RZ, RZ ;  /* 0x000000ffff200224 */ /* 0x000fe400078e00ff */
[----:B------:R-:W-:Y:S01]  /*1970*/  @P0 IMAD.MOV.U32 R33, RZ, RZ, R2 ;  /* 0x000000ffff210224 */ /* 0x000fe200078e0002 */
[----:B------:R-:W-:Y:S06]  /*1980*/  BRA `(.L_x_22) ;  /* 0x0000000000147947 */ /* 0x000fec0003800000 */
.L_x_24:
[----:B------:R-:W-:Y:S01]  /*1990*/  LOP3.LUT R33, R29, 0x80000, RZ, 0xfc, !PT ;  /* 0x000800001d217812 */ /* 0x000fe200078efcff */
[----:B------:R-:W-:Y:S01]  /*19a0*/  IMAD.MOV.U32 R32, RZ, RZ, R28 ;  /* 0x000000ffff207224 */ /* 0x000fe200078e001c */
[----:B------:R-:W-:Y:S06]  /*19b0*/  BRA `(.L_x_22) ;  /* 0x0000000000087947 */ /* 0x000fec0003800000 */
.L_x_23:
[----:B------:R-:W-:Y:S02]  /*19c0*/  LOP3.LUT R33, R5, 0x80000, RZ, 0xfc, !PT ;  /* 0x0008000005217812 */ /* 0x000fe400078efcff */
[----:B------:R-:W-:-:S07]  /*19d0*/  MOV R32, R4 ;  /* 0x0000000400207202 */ /* 0x000fce0000000f00 */
.L_x_22:
[----:B------:R-:W-:Y:S02]  /*19e0*/  IMAD.MOV.U32 R2, RZ, RZ, R0 ;  /* 0x000000ffff027224 */ /* 0x000fe400078e0000 */
[----:B------:R-:W-:Y:S02]  /*19f0*/  IMAD.MOV.U32 R3, RZ, RZ, 0x0 ;  /* 0x00000000ff037424 */ /* 0x000fe400078e00ff */
[----:B------:R-:W-:Y:S02]  /*1a00*/  IMAD.MOV.U32 R4, RZ, RZ, R32 ;  /* 0x000000ffff047224 */ /* 0x000fe400078e0020 */
[----:B------:R-:W-:Y:S01]  /*1a10*/  IMAD.MOV.U32 R5, RZ, RZ, R33 ;  /* 0x000000ffff057224 */ /* 0x000fe200078e0021 */
[----:B------:R-:W-:Y:S06]  /*1a20*/  RET.REL.NODEC R2 `(_Z13softmaxkernelPd) ;  /* 0xffffffe402747950 */ /* 0x000fec0003c3ffff */
.L_x_25:
        /* <DEDUP_REMOVED lines=13> */
.L_x_30:


//--------------------- .text._Z21kernel_forward_outputPKdS0_S0_Pd --------------------------
	.section	.text._Z21kernel_forward_outputPKdS0_S0_Pd,"ax",@progbits
	.align	128
        .global         _Z21kernel_forward_outputPKdS0_S0_Pd
        .type           _Z21kernel_forward_outputPKdS0_S0_Pd,@function
        .size           _Z21kernel_forward_outputPKdS0_S0_Pd,(.L_x_38 - _Z21kernel_forward_outputPKdS0_S0_Pd)
        .other          _Z21kernel_forward_outputPKdS0_S0_Pd,@"STO_CUDA_ENTRY STV_DEFAULT"
_Z21kernel_forward_outputPKdS0_S0_Pd:
.text._Z21kernel_forward_outputPKdS0_S0_Pd:
[----:B------:R-:W-:Y:S01]  /*0000*/  LDC R1, c[0x0][0x37c] ;  /* 0x0000df00ff017b82 */ /* 0x000fe20000000800 */
[----:B------:R-:W0:Y:S07]  /*0010*/  S2R R3, SR_TID.X ;  /* 0x0000000000037919 */ /* 0x000e2e0000002100 */
[----:B------:R-:W0:Y:S08]  /*0020*/  S2UR UR4, SR_CTAID.X ;  /* 0x00000000000479c3 */ /* 0x000e300000002500 */
[----:B------:R-:W0:Y:S02]  /*0030*/  LDC R0, c[0x0][0x360] ;  /* 0x0000d800ff007b82 */ /* 0x000e240000000800 */
[----:B0-----:R-:W-:-:S05]  /*0040*/  IMAD R0, R0, UR4, R3 ;  /* 0x0000000400007c24 */ /* 0x001fca000f8e0203 */
[----:B------:R-:W-:-:S13]  /*0050*/  ISETP.GT.AND P0, PT, R0, 0x9, PT ;  /* 0x000000090000780c */ /* 0x000fda0003f04270 */
[----:B------:R-:W-:Y:S05]  /*0060*/  @P0 EXIT ;  /* 0x000000000000094d */ /* 0x000fea0003800000 */
[----:B------:R-:W0:Y:S01]  /*0070*/  LDC.64 R26, c[0x0][0x388] ;  /* 0x0000e200ff1a7b82 */ /* 0x000e220000000a00 */
[----:B------:R-:W1:Y:S01]  /*0080*/  LDCU.64 UR8, c[0x0][0x358] ;  /* 0x00006b00ff0877ac */ /* 0x000e620008000a00 */
[----:B------:R-:W2:Y:S01]  /*0090*/  LDCU.64 UR4, c[0x0][0x390] ;  /* 0x00007200ff0477ac */ /* 0x000ea20008000a00 */
[----:B------:R-:W3:Y:S01]  /*00a0*/  LDCU.64 UR6, c[0x0][0x380] ;  /* 0x00007000ff0677ac */ /* 0x000ee20008000a00 */
[----:B0-----:R-:W-:-:S06]  /*00b0*/  IMAD.WIDE R26, R0, 0x8, R26 ;  /* 0x00000008001a7825 */ /* 0x001fcc00078e021a */
[----:B-1----:R-:W5:Y:S01]  /*00c0*/  LDG.E.64.CONSTANT R26, desc[UR8][R26.64] ;  /* 0x000000081a1a7981 */ /* 0x002f62000c1e9b00 */
[----:B--2---:R-:W-:Y:S01]  /*00d0*/  UIADD3 UR4, UP1, UPT, UR4, 0x40, URZ ;  /* 0x0000004004047890 */ /* 0x004fe2000ff3e0ff */
[----:B------:R-:W-:Y:S01]  /*00e0*/  SHF.L.U32 R14, R0, 0x7, RZ ;  /* 0x00000007000e7819 */ /* 0x000fe200000006ff */
[----:B---3--:R-:W-:Y:S02]  /*00f0*/  UIADD3 UR6, UP0, UPT, UR6, 0x40, URZ ;  /* 0x0000004006067890 */ /* 0x008fe4000ff1e0ff */
[----:B------:R-:W-:Y:S02]  /*0100*/  UIADD3.X UR5, UPT, UPT, URZ, UR5, URZ, UP1, !UPT ;  /* 0x00000005ff057290 */ /* 0x000fe40008ffe4ff */
[----:B------:R-:W-:Y:S01]  /*0110*/  MOV R8, UR4 ;  /* 0x0000000400087c02 */ /* 0x000fe20008000f00 */
[----:B------:R-:W-:Y:S01]  /*0120*/  UIADD3.X UR7, UPT, UPT, URZ, UR7, URZ, UP0, !UPT ;  /* 0x00000007ff077290 */ /* 0x000fe200087fe4ff */
[----:B------:R-:W-:Y:S02]  /*0130*/  UMOV UR4, URZ ;  /* 0x000000ff00047c82 */ /* 0x000fe40008000000 */
[----:B------:R-:W-:-:S09]  /*0140*/  IMAD.U32 R9, RZ, RZ, UR5 ;  /* 0x00000005ff097e24 */ /* 0x000fd2000f8e00ff */
.L_x_26:
[----:B------:R-:W-:Y:S01]  /*0150*/  MOV R4, UR6 ;  /* 0x0000000600047c02 */ /* 0x000fe20008000f00 */
[----:B------:R-:W-:Y:S01]  /*0160*/  IMAD.U32 R5, RZ, RZ, UR7 ;  /* 0x00000007ff057e24 */ /* 0x000fe2000f8e00ff */
[----:B------:R-:W-:Y:S01]  /*0170*/  MOV R2, R8 ;  /* 0x0000000800027202 */ /* 0x000fe20000000f00 */
[----:B------:R-:W-:Y:S02]  /*0180*/  IMAD.MOV.U32 R3, RZ, RZ, R9 ;  /* 0x000000ffff037224 */ /* 0x000fe400078e0009 */
[----:B------:R-:W-:-:S03]  /*0190*/  IMAD.WIDE R4, R14, 0x8, R4 ;  /* 0x000000080e047825 */ /* 0x000fc600078e0204 */
[----:B------:R-:W2:Y:S04]  /*01a0*/  LDG.E.64.CONSTANT R8, desc[UR8][R2.64+-0x40] ;  /* 0xffffc00802087981 */ /* 0x000ea8000c1e9b00 */
[----:B------:R-:W2:Y:S04]  /*01b0*/  LDG.E.64.CONSTANT R6, desc[UR8][R4.64+-0x40] ;  /* 0xffffc00804067981 */ /* 0x000ea8000c1e9b00 */
[----:B------:R-:W3:Y:S04]  /*01c0*/  LDG.E.64.CONSTANT R10, desc[UR8][R2.64+-0x38] ;  /* 0xffffc808020a7981 */ /* 0x000ee8000c1e9b00 */
[----:B------:R-:W3:Y:S04]  /*01d0*/  LDG.E.64.CONSTANT R12, desc[UR8][R4.64+-0x38] ;  /* 0xffffc808040c7981 */ /* 0x000ee8000c1e9b00 */
[----:B------:R-:W4:Y:S04]  /*01e0*/  LDG.E.64.CONSTANT R20, desc[UR8][R2.64+-0x30] ;  /* 0xffffd00802147981 */ /* 0x000f28000c1e9b00 */
[----:B------:R-:W4:Y:S04]  /*01f0*/  LDG.E.64.CONSTANT R22, desc[UR8][R4.64+-0x30] ;  /* 0xffffd00804167981 */ /* 0x000f28000c1e9b00 */
[----:B------:R-:W4:Y:S04]  /*0200*/  LDG.E.64.CONSTANT R16, desc[UR8][R2.64+-0x28] ;  /* 0xffffd80802107981 */ /* 0x000f28000c1e9b00 */
[----:B------:R-:W4:Y:S04]  /*0210*/  LDG.E.64.CONSTANT R18, desc[UR8][R4.64+-0x28] ;  /* 0xffffd80804127981 */ /* 0x000f28000c1e9b00 */
[----:B------:R-:W4:Y:S04]  /*0220*/  LDG.E.64.CONSTANT R24, desc[UR8][R2.64+0x30] ;  /* 0x0000300802187981 */ /* 0x000f28000c1e9b00 */
[----:B------:R-:W4:Y:S01]  /*0230*/  LDG.E.64.CONSTANT R28, desc[UR8][R4.64+0x38] ;  /* 0x00003808041c7981 */ /* 0x000f22000c1e9b00 */
[----:B--2--5:R-:W-:-:S03]  /*0240*/  DFMA R26, R6, R8, R26 ;  /* 0x00000008061a722b */ /* 0x024fc6000000001a */
[----:B------:R-:W2:Y:S04]  /*0250*/  LDG.E.64.CONSTANT R6, desc[UR8][R2.64+-0x20] ;  /* 0xffffe00802067981 */ /* 0x000ea8000c1e9b00 */
[----:B------:R-:W2:Y:S01]  /*0260*/  LDG.E.64.CONSTANT R8, desc[UR8][R4.64+-0x20] ;  /* 0xffffe00804087981 */ /* 0x000ea2000c1e9b00 */
[----:B---3--:R-:W-:-:S03]  /*0270*/  DFMA R26, R12, R10, R26 ;  /* 0x0000000a0c1a722b */ /* 0x008fc6000000001a */
[----:B------:R-:W3:Y:S04]  /*0280*/  LDG.E.64.CONSTANT R10, desc[UR8][R2.64+-0x18] ;  /* 0xffffe808020a7981 */ /* 0x000ee8000c1e9b00 */
[----:B------:R-:W3:Y:S01]  /*0290*/  LDG.E.64.CONSTANT R12, desc[UR8][R4.64+-0x18] ;  /* 0xffffe808040c7981 */ /* 0x000ee2000c1e9b00 */
[----:B----4-:R-:W-:-:S03]  /*02a0*/  DFMA R26, R22, R20, R26 ;  /* 0x00000014161a722b */ /* 0x010fc6000000001a */
[----:B------:R-:W4:Y:S04]  /*02b0*/  LDG.E.64.CONSTANT R20, desc[UR8][R2.64+-0x10] ;  /* 0xfffff00802147981 */ /* 0x000f28000c1e9b00 */
[----:B------:R-:W4:Y:S01]  /*02c0*/  LDG.E.64.CONSTANT R22, desc[UR8][R4.64+-0x10] ;  /* 0xfffff00804167981 */ /* 0x000f22000c1e9b00 */
[----:B------:R-:W-:-:S03]  /*02d0*/  DFMA R26, R18, R16, R26 ;  /* 0x00000010121a722b */ /* 0x000fc6000000001a */
[----:B------:R-:W4:Y:S04]  /*02e0*/  LDG.E.64.CONSTANT R16, desc[UR8][R2.64+-0x8] ;  /* 0xfffff80802107981 */ /* 0x000f28000c1e9b00 */
[----:B------:R-:W4:Y:S01]  /*02f0*/  LDG.E.64.CONSTANT R18, desc[UR8][R4.64+-0x8] ;  /* 0xfffff80804127981 */ /* 0x000f22000c1e9b00 */
[----:B--2---:R-:W-:-:S03]  /*0300*/  DFMA R26, R8, R6, R26 ;  /* 0x00000006081a722b */ /* 0x004fc6000000001a */
        /* <DEDUP_REMOVED lines=20> */
[----:B------:R-:W-:Y:S01]  /*0450*/  DFMA R16, R18, R16, R20 ;  /* 0x000000101210722b */ /* 0x000fe20000000014 */
[----:B------:R-:W-:-:S04]  /*0460*/  UIADD3 UR4, UPT, UPT, UR4, 0x10, URZ ;  /* 0x0000001004047890 */ /* 0x000fc8000fffe0ff */
[----:B------:R-:W-:Y:S01]  /*0470*/  UISETP.NE.AND UP0, UPT, UR4, 0x80, UPT ;  /* 0x000000800400788c */ /* 0x000fe2000bf05270 */
[----:B------:R-:W-:Y:S02]  /*0480*/  IADD3 R14, PT, PT, R14, 0x10, RZ ;  /* 0x000000100e0e7810 */ /* 0x000fe40007ffe0ff */
[----:B--2---:R-:W-:-:S08]  /*0490*/  DFMA R6, R6, R8, R16 ;  /* 0x000000080606722b */ /* 0x004fd00000000010 */
[----:B---3--:R-:W-:Y:S01]  /*04a0*/  DFMA R6, R10, R12, R6 ;  /* 0x0000000c0a06722b */ /* 0x008fe20000000006 */
[----:B------:R-:W-:-:S07]  /*04b0*/  IADD3 R8, P0, PT, R2, 0x80, RZ ;  /* 0x0000008002087810 */ /* 0x000fce0007f1e0ff */
[----:B----4-:R-:W-:Y:S01]  /*04c0*/  DFMA R6, R22, R24, R6 ;  /* 0x000000181606722b */ /* 0x010fe20000000006 */
[----:B------:R-:W-:-:S07]  /*04d0*/  IADD3.X R9, PT, PT, RZ, R3, RZ, P0, !PT ;  /* 0x00000003ff097210 */ /* 0x000fce00007fe4ff */
[----:B------:R-:W-:Y:S01]  /*04e0*/  DFMA R26, R28, R26, R6 ;  /* 0x0000001a1c1a722b */ /* 0x000fe20000000006 */
[----:B------:R-:W-:Y:S10]  /*04f0*/  BRA.U UP0, `(.L_x_26) ;  /* 0xfffffffd00147547 */ /* 0x000ff4000b83ffff */
[----:B------:R-:W0:Y:S02]  /*0500*/  LDC.64 R2, c[0x0][0x398] ;  /* 0x0000e600ff027b82 */ /* 0x000e240000000a00 */
[----:B0-----:R-:W-:-:S05]  /*0510*/  IMAD.WIDE R2, R0, 0x8, R2 ;  /* 0x0000000800027825 */ /* 0x001fca00078e0202 */
[----:B------:R-:W-:Y:S01]  /*0520*/  STG.E.64 desc[UR8][R2.64], R26 ;  /* 0x0000001a02007986 */ /* 0x000fe2000c101b08 */
[----:B------:R-:W-:Y:S05]  /*0530*/  EXIT ;  /* 0x000000000000794d */ /* 0x000fea0003800000 */
.L_x_27:
        /* <DEDUP_REMOVED lines=12> */
.L_x_38:


//--------------------- .text._Z21kernel_forward_hiddenPKdS0_S0_Pd --------------------------
	.section	.text._Z21kernel_forward_hiddenPKdS0_S0_Pd,"ax",@progbits
	.align	128
        .global         _Z21kernel_forward_hiddenPKdS0_S0_Pd
        .type           _Z21kernel_forward_hiddenPKdS0_S0_Pd,@function
        .size           _Z21kernel_forward_hiddenPKdS0_S0_Pd,(.L_x_39 - _Z21kernel_forward_hiddenPKdS0_S0_Pd)
        .other          _Z21kernel_forward_hiddenPKdS0_S0_Pd,@"STO_CUDA_ENTRY STV_DEFAULT"
_Z21kernel_forward_hiddenPKdS0_S0_Pd:
.text._Z21kernel_forward_hiddenPKdS0_S0_Pd:
        /* <DEDUP_REMOVED lines=14> */
[----:B------:R-:W-:Y:S01]  /*00e0*/  IMAD R14, R0, 0x310, RZ ;  /* 0x00000310000e7824 */ /* 0x000fe200078e02ff */
[----:B---3--:R-:W-:Y:S02]  /*00f0*/  UIADD3 UR6, UP0, UPT, UR6, 0x40, URZ ;  /* 0x0000004006067890 */ /* 0x008fe4000ff1e0ff */
[----:B------:R-:W-:Y:S02]  /*0100*/  UIADD3.X UR5, UPT, UPT, URZ, UR5, URZ, UP1, !UPT ;  /* 0x00000005ff057290 */ /* 0x000fe40008ffe4ff */
[----:B------:R-:W-:Y:S01]  /*0110*/  MOV R8, UR4 ;  /* 0x0000000400087c02 */ /* 0x000fe20008000f00 */
[----:B------:R-:W-:Y:S01]  /*0120*/  UIADD3.X UR7, UPT, UPT, URZ, UR7, URZ, UP0, !UPT ;  /* 0x00000007ff077290 */ /* 0x000fe200087fe4ff */
[----:B------:R-:W-:Y:S02]  /*0130*/  UMOV UR4, URZ ;  /* 0x000000ff00047c82 */ /* 0x000fe40008000000 */
[----:B------:R-:W-:-:S09]  /*0140*/  MOV R9, UR5 ;  /* 0x0000000500097c02 */ /* 0x000fd20008000f00 */
.L_x_28:
        /* <DEDUP_REMOVED lines=56> */
[----:B------:R-:W-:-:S07]  /*04d0*/  IMAD.X R9, RZ, RZ, R3, P0 ;  /* 0x000000ffff097224 */ /* 0x000fce00000e0603 */
[----:B------:R-:W-:Y:S01]  /*04e0*/  DFMA R26, R28, R26, R6 ;  /* 0x0000001a1c1a722b */ /* 0x000fe20000000006 */
[----:B------:R-:W-:Y:S10]  /*04f0*/  BRA.U UP0, `(.L_x_28) ;  /* 0xfffffffd00147547 */ /* 0x000ff4000b83ffff */
[----:B------:R-:W0:Y:S01]  /*0500*/  LDC.64 R4, c[0x0][0x398] ;  /* 0x0000e600ff047b82 */ /* 0x000e220000000a00 */
[----:B------:R-:W-:Y:S01]  /*0510*/  DSETP.MAX.AND P0, P1, RZ, R26, PT ;  /* 0x0000001aff00722a */ /* 0x000fe2000390f000 */
[----:B------:R-:W-:Y:S01]  /*0520*/  IMAD.MOV.U32 R3, RZ, RZ, R27 ;  /* 0x000000ffff037224 */ /* 0x000fe200078e001b */
[----:B------:R-:W-:-:S04]  /*0530*/  MOV R2, RZ ;  /* 0x000000ff00027202 */ /* 0x000fc80000000f00 */
[C---:B------:R-:W-:Y:S02]  /*0540*/  FSEL R7, R2.reuse, R3, P0 ;  /* 0x0000000302077208 */ /* 0x040fe40000000000 */
[----:B------:R-:W-:-:S06]  /*0550*/  SEL R2, R2, R26, P0 ;  /* 0x0000001a02027207 */ /* 0x000fcc0000000000 */
[----:B------:R-:W-:-:S05]  /*0560*/  @P1 LOP3.LUT R7, R3, 0x80000, RZ, 0xfc, !PT ;  /* 0x0008000003071812 */ /* 0x000fca00078efcff */
[----:B------:R-:W-:Y:S02]  /*0570*/  IMAD.MOV.U32 R3, RZ, RZ, R7 ;  /* 0x000000ffff037224 */ /* 0x000fe400078e0007 */
[----:B0-----:R-:W-:-:S05]  /*0580*/  IMAD.WIDE R4, R0, 0x8, R4 ;  /* 0x0000000800047825 */ /* 0x001fca00078e0204 */
[----:B------:R-:W-:Y:S01]  /*0590*/  STG.E.64 desc[UR8][R4.64], R2 ;  /* 0x0000000204007986 */ /* 0x000fe2000c101b08 */
[----:B------:R-:W-:Y:S05]  /*05a0*/  EXIT ;  /* 0x000000000000794d */ /* 0x000fea0003800000 */
.L_x_29:
        /* <DEDUP_REMOVED lines=13> */
.L_x_39:


//--------------------- .nv.shared._Z16kernel_update_b1PdPKd --------------------------
	.section	.nv.shared._Z16kernel_update_b1PdPKd,"aw",@nobits
	.sectionflags	@""
	.align	8
.nv.shared._Z16kernel_update_b1PdPKd:
	.zero		2048


//--------------------- .nv.shared.reserved.0     --------------------------
	.section	.nv.shared.reserved.0,"aw",@nobits
	.weak		__nv_reservedSMEM_offset_0_alias
	.size		__nv_reservedSMEM_offset_0_alias, 0, 64
	.other		__nv_reservedSMEM_offset_0_alias,@"STO_CUDA_RESERVED_SHARED STV_DEFAULT"
__nv_reservedSMEM_offset_0_alias:
	.zero		0
	.zero		64


//--------------------- .nv.shared._Z16kernel_update_b2PdPKd --------------------------
	.section	.nv.shared._Z16kernel_update_b2PdPKd,"aw",@nobits
	.sectionflags	@""
	.align	8
.nv.shared._Z16kernel_update_b2PdPKd:
	.zero		1104


//--------------------- .nv.shared._Z16kernel_update_W1PdPKdS1_ --------------------------
	.section	.nv.shared._Z16kernel_update_W1PdPKdS1_,"aw",@nobits
	.sectionflags	@""
	.align	8
.nv.shared._Z16kernel_update_W1PdPKdS1_:
	.zero		8320


//--------------------- .nv.shared._Z16kernel_update_W2PdPKdS1_ --------------------------
	.section	.nv.shared._Z16kernel_update_W2PdPKdS1_,"aw",@nobits
	.sectionflags	@""
	.align	8
.nv.shared._Z16kernel_update_W2PdPKdS1_:
	.zero		2128


//--------------------- .nv.shared._Z26kernel_compute_hidden_gradPKdS0_S0_Pd --------------------------
	.section	.nv.shared._Z26kernel_compute_hidden_gradPKdS0_S0_Pd,"aw",@nobits
	.sectionflags	@""
	.align	8
.nv.shared._Z26kernel_compute_hidden_gradPKdS0_S0_Pd:
	.zero		1104


//--------------------- .nv.shared._Z26kernel_compute_output_gradPKdS0_Pd --------------------------
	.section	.nv.shared._Z26kernel_compute_output_gradPKdS0_Pd,"aw",@nobits
	.sectionflags	@""
	.align	8
.nv.shared._Z26kernel_compute_output_gradPKdS0_Pd:
	.zero		1184


//--------------------- .nv.shared._Z13softmaxkernelPd --------------------------
	.section	.nv.shared._Z13softmaxkernelPd,"aw",@nobits
	.sectionflags	@""
	.align	8
.nv.shared._Z13softmaxkernelPd:
	.zero		1104


//--------------------- .nv.constant0._Z16kernel_update_b1PdPKd --------------------------
	.section	.nv.constant0._Z16kernel_update_b1PdPKd,"a",@progbits
	.sectionflags	@""
	.align	4
.nv.constant0._Z16kernel_update_b1PdPKd:
	.zero		912


//--------------------- .nv.constant0._Z16kernel_update_b2PdPKd --------------------------
	.section	.nv.constant0._Z16kernel_update_b2PdPKd,"a",@progbits
	.sectionflags	@""
	.align	4
.nv.constant0._Z16kernel_update_b2PdPKd:
	.zero		912


//--------------------- .nv.constant0._Z16kernel_update_W1PdPKdS1_ --------------------------
	.section	.nv.constant0._Z16kernel_update_W1PdPKdS1_,"a",@progbits
	.sectionflags	@""
	.align	4
.nv.constant0._Z16kernel_update_W1PdPKdS1_:
	.zero		920


//--------------------- .nv.constant0._Z16kernel_update_W2PdPKdS1_ --------------------------
	.section	.nv.constant0._Z16kernel_update_W2PdPKdS1_,"a",@progbits
	.sectionflags	@""
	.align	4
.nv.constant0._Z16kernel_update_W2PdPKdS1_:
	.zero		920


//--------------------- .nv.constant0._Z26kernel_compute_hidden_gradPKdS0_S0_Pd --------------------------
	.section	.nv.constant0._Z26kernel_compute_hidden_gradPKdS0_S0_Pd,"a",@progbits
	.sectionflags	@""
	.align	4
.nv.constant0._Z26kernel_compute_hidden_gradPKdS0_S0_Pd:
	.zero		928


//--------------------- .nv.constant0._Z26kernel_compute_output_gradPKdS0_Pd --------------------------
	.section	.nv.constant0._Z26kernel_compute_output_gradPKdS0_Pd,"a",@progbits
	.sectionflags	@""
	.align	4
.nv.constant0._Z26kernel_compute_output_gradPKdS0_Pd:
	.zero		920


//--------------------- .nv.constant0._Z13softmaxkernelPd --------------------------
	.section	.nv.constant0._Z13softmaxkernelPd,"a",@progbits
	.sectionflags	@""
	.align	4
.nv.constant0._Z13softmaxkernelPd:
	.zero		904


//--------------------- .nv.constant0._Z21kernel_forward_outputPKdS0_S0_Pd --------------------------
	.section	.nv.constant0._Z21kernel_forward_outputPKdS0_S0_Pd,"a",@progbits
	.sectionflags	@""
	.align	4
.nv.constant0._Z21kernel_forward_outputPKdS0_S0_Pd:
	.zero		928


//--------------------- .nv.constant0._Z21kernel_forward_hiddenPKdS0_S0_Pd --------------------------
	.section	.nv.constant0._Z21kernel_forward_hiddenPKdS0_S0_Pd,"a",@progbits
	.sectionflags	@""
	.align	4
.nv.constant0._Z21kernel_forward_hiddenPKdS0_S0_Pd:
	.zero		928


//--------------------- SYMBOLS --------------------------

	.type		.nv.reservedSmem.offset0,@object
	.size		.nv.reservedSmem.offset0,0x4
	.type		.nv.reservedSmem.cap,@object
	.size		.nv.reservedSmem.cap,0x4
